//
// Generated by NVIDIA NVVM Compiler
//
// Compiler Build ID: CL-36424714
// Cuda compilation tools, release 13.0, V13.0.88
// Based on NVVM 20.0.0
//

.version 9.0
.target sm_100
.address_size 64

	// .globl	my_kernel_kernel0
// _ZZ17my_kernel_kernel0E18PaddedInput_shared has been demoted
// _ZZ17my_kernel_kernel0E18placeholder_shared has been demoted

.visible .entry my_kernel_kernel0(
	.param .u64 .ptr .align 1 my_kernel_kernel0_param_0,
	.param .u64 .ptr .align 1 my_kernel_kernel0_param_1,
	.param .u64 .ptr .align 1 my_kernel_kernel0_param_2,
	.param .u64 .ptr .align 1 my_kernel_kernel0_param_3
)
{
	.reg .pred 	%p<9>;
	.reg .b16 	%rs<60>;
	.reg .b32 	%r<172>;
	.reg .b32 	%f<814>;
	.reg .b64 	%rd<41>;
	// demoted variable
	.shared .align 4 .b8 _ZZ17my_kernel_kernel0E18PaddedInput_shared[2304];
	// demoted variable
	.shared .align 4 .b8 _ZZ17my_kernel_kernel0E18placeholder_shared[1152];
	mov.b32 	%r163, 0;
	mov.f32 	%f558, 0f00000000;
	mov.u32 	%r2, %tid.x;
	add.s32 	%r3, %r2, 12;
	add.s32 	%r4, %r2, 4;
	cvt.u16.u32 	%rs1, %r2;
	add.s16 	%rs2, %rs1, 8;
	add.s32 	%r5, %r2, 8;
	add.s16 	%rs8, %rs1, 4;
	add.s16 	%rs6, %rs1, 12;
	mov.u32 	%r26, %ctaid.x;
	mov.f32 	%f559, %f558;
	mov.f32 	%f560, %f558;
	mov.f32 	%f561, %f558;
	mov.f32 	%f562, %f558;
	mov.f32 	%f563, %f558;
	mov.f32 	%f564, %f558;
	mov.f32 	%f565, %f558;
	mov.f32 	%f566, %f558;
	mov.f32 	%f567, %f558;
	mov.f32 	%f568, %f558;
	mov.f32 	%f569, %f558;
	mov.f32 	%f570, %f558;
	mov.f32 	%f571, %f558;
	mov.f32 	%f572, %f558;
	mov.f32 	%f573, %f558;
	mov.f32 	%f574, %f558;
	mov.f32 	%f575, %f558;
	mov.f32 	%f576, %f558;
	mov.f32 	%f577, %f558;
	mov.f32 	%f578, %f558;
	mov.f32 	%f579, %f558;
	mov.f32 	%f580, %f558;
	mov.f32 	%f581, %f558;
	mov.f32 	%f582, %f558;
	mov.f32 	%f583, %f558;
	mov.f32 	%f584, %f558;
	mov.f32 	%f585, %f558;
	mov.f32 	%f586, %f558;
	mov.f32 	%f587, %f558;
	mov.f32 	%f588, %f558;
	mov.f32 	%f589, %f558;
	mov.f32 	%f590, %f558;
	mov.f32 	%f591, %f558;
	mov.f32 	%f592, %f558;
	mov.f32 	%f593, %f558;
	mov.f32 	%f594, %f558;
	mov.f32 	%f595, %f558;
	mov.f32 	%f596, %f558;
	mov.f32 	%f597, %f558;
	mov.f32 	%f598, %f558;
	mov.f32 	%f599, %f558;
	mov.f32 	%f600, %f558;
	mov.f32 	%f601, %f558;
	mov.f32 	%f602, %f558;
	mov.f32 	%f603, %f558;
	mov.f32 	%f604, %f558;
	mov.f32 	%f605, %f558;
	mov.f32 	%f606, %f558;
	mov.f32 	%f607, %f558;
	mov.f32 	%f608, %f558;
	mov.f32 	%f609, %f558;
	mov.f32 	%f610, %f558;
	mov.f32 	%f611, %f558;
	mov.f32 	%f612, %f558;
	mov.f32 	%f613, %f558;
	mov.f32 	%f614, %f558;
	mov.f32 	%f615, %f558;
	mov.f32 	%f616, %f558;
	mov.f32 	%f617, %f558;
	mov.f32 	%f618, %f558;
	mov.f32 	%f619, %f558;
	mov.f32 	%f620, %f558;
	mov.f32 	%f621, %f558;
	mov.f32 	%f622, %f558;
	mov.f32 	%f623, %f558;
	mov.f32 	%f624, %f558;
	mov.f32 	%f625, %f558;
	mov.f32 	%f626, %f558;
	mov.f32 	%f627, %f558;
	mov.f32 	%f628, %f558;
	mov.f32 	%f629, %f558;
	mov.f32 	%f630, %f558;
	mov.f32 	%f631, %f558;
	mov.f32 	%f632, %f558;
	mov.f32 	%f633, %f558;
	mov.f32 	%f634, %f558;
	mov.f32 	%f635, %f558;
	mov.f32 	%f636, %f558;
	mov.f32 	%f637, %f558;
	mov.f32 	%f638, %f558;
	mov.f32 	%f639, %f558;
	mov.f32 	%f640, %f558;
	mov.f32 	%f641, %f558;
	mov.f32 	%f642, %f558;
	mov.f32 	%f643, %f558;
	mov.f32 	%f644, %f558;
	mov.f32 	%f645, %f558;
	mov.f32 	%f646, %f558;
	mov.f32 	%f647, %f558;
	mov.f32 	%f648, %f558;
	mov.f32 	%f649, %f558;
	mov.f32 	%f650, %f558;
	mov.f32 	%f651, %f558;
	mov.f32 	%f652, %f558;
	mov.f32 	%f653, %f558;
	mov.f32 	%f654, %f558;
	mov.f32 	%f655, %f558;
	mov.f32 	%f656, %f558;
	mov.f32 	%f657, %f558;
	mov.f32 	%f658, %f558;
	mov.f32 	%f659, %f558;
	mov.f32 	%f660, %f558;
	mov.f32 	%f661, %f558;
	mov.f32 	%f662, %f558;
	mov.f32 	%f663, %f558;
	mov.f32 	%f664, %f558;
	mov.f32 	%f665, %f558;
	mov.f32 	%f666, %f558;
	mov.f32 	%f667, %f558;
	mov.f32 	%f668, %f558;
	mov.f32 	%f669, %f558;
	mov.f32 	%f670, %f558;
	mov.f32 	%f671, %f558;
	mov.f32 	%f672, %f558;
	mov.f32 	%f673, %f558;
	mov.f32 	%f674, %f558;
	mov.f32 	%f675, %f558;
	mov.f32 	%f676, %f558;
	mov.f32 	%f677, %f558;
	mov.f32 	%f678, %f558;
	mov.f32 	%f679, %f558;
	mov.f32 	%f680, %f558;
	mov.f32 	%f681, %f558;
	mov.f32 	%f682, %f558;
	mov.f32 	%f683, %f558;
	mov.f32 	%f684, %f558;
	mov.f32 	%f685, %f558;
$L__BB0_1:
	bar.sync 	0;
	shr.u32 	%r27, %r26, 4;
	mul.lo.s32 	%r28, %r27, 9216;
	or.b32  	%r29, %r2, %r28;
	shr.u32 	%r30, %r26, 1;
	and.b32  	%r31, %r30, 7;
	mad.lo.s32 	%r32, %r31, 576, %r29;
	mad.lo.s32 	%r33, %r163, 18, %r32;
	add.s32 	%r167, %r33, 12;
	mov.b32 	%r169, 32;
	mov.u32 	%r164, %r2;
	mov.u16 	%rs52, %rs1;
	mov.u16 	%rs53, %rs1;
	mov.u32 	%r165, %r4;
	mov.u16 	%rs54, %rs8;
	mov.u16 	%rs55, %rs8;
	mov.u32 	%r166, %r5;
	mov.u16 	%rs56, %rs2;
	mov.u16 	%rs57, %rs2;
	mov.u32 	%r168, %r3;
	mov.u16 	%rs58, %rs6;
	mov.u16 	%rs59, %rs6;
$L__BB0_2:
	ld.param.u64 	%rd37, [my_kernel_kernel0_param_0];
	mul.hi.u16 	%rs25, %rs59, -7281;
	shr.u16 	%rs26, %rs25, 7;
	shr.u16 	%rs27, %rs25, 6;
	mul.lo.s16 	%rs28, %rs27, 72;
	sub.s16 	%rs29, %rs58, %rs28;
	cvt.u32.u16 	%r34, %rs29;
	and.b32  	%r35, %r34, 255;
	mul.hi.u32 	%r36, %r35, 238609295;
	mul.hi.u32 	%r37, %r168, 954437177;
	shr.u32 	%r38, %r37, 5;
	shr.u32 	%r39, %r37, 2;
	mul.hi.u16 	%rs30, %rs57, -7281;
	shr.u16 	%rs31, %rs30, 7;
	shr.u16 	%rs32, %rs30, 6;
	mul.lo.s16 	%rs33, %rs32, 72;
	sub.s16 	%rs34, %rs56, %rs33;
	cvt.u32.u16 	%r40, %rs34;
	and.b32  	%r41, %r40, 255;
	mul.hi.u32 	%r42, %r41, 238609295;
	mul.hi.u32 	%r43, %r166, 954437177;
	shr.u32 	%r44, %r43, 5;
	shr.u32 	%r45, %r43, 2;
	mul.hi.u16 	%rs35, %rs55, -7281;
	shr.u16 	%rs36, %rs35, 7;
	shr.u16 	%rs37, %rs35, 6;
	mul.lo.s16 	%rs38, %rs37, 72;
	sub.s16 	%rs39, %rs54, %rs38;
	cvt.u32.u16 	%r46, %rs39;
	and.b32  	%r47, %r46, 255;
	mul.hi.u32 	%r48, %r47, 238609295;
	mul.hi.u32 	%r49, %r165, 954437177;
	shr.u32 	%r50, %r49, 5;
	shr.u32 	%r51, %r49, 2;
	mul.hi.u16 	%rs40, %rs52, -7281;
	shr.u16 	%rs41, %rs40, 6;
	mul.lo.s16 	%rs42, %rs41, 72;
	sub.s16 	%rs43, %rs53, %rs42;
	cvt.u32.u16 	%r52, %rs43;
	and.b32  	%r53, %r52, 255;
	mul.hi.u32 	%r54, %r53, 238609295;
	mul.hi.u32 	%r55, %r164, 954437177;
	shr.u32 	%r56, %r55, 5;
	shr.u32 	%r57, %r55, 2;
	shr.u16 	%rs44, %rs40, 7;
	mad.lo.s16 	%rs45, %rs44, -144, %rs59;
	add.s16 	%rs46, %rs45, -12;
	setp.gt.u16 	%p1, %rs46, 71;
	selp.b32 	%r58, 4608, 0, %p1;
	add.s32 	%r59, %r58, %r167;
	mad.lo.s32 	%r60, %r57, -18, %r59;
	mad.lo.s32 	%r61, %r56, 147456, %r60;
	mad.lo.s32 	%r62, %r54, 144, %r61;
	add.s32 	%r63, %r62, -12;
	cvta.to.global.u64 	%rd5, %rd37;
	mul.wide.u32 	%rd6, %r63, 4;
	add.s64 	%rd7, %rd5, %rd6;
	ld.global.nc.f32 	%f386, [%rd7];
	mov.u32 	%r64, %tid.x;
	shl.b32 	%r65, %r64, 2;
	mov.u32 	%r66, _ZZ17my_kernel_kernel0E18PaddedInput_shared;
	add.s32 	%r67, %r66, %r65;
	add.s32 	%r68, %r67, %r169;
	st.shared.f32 	[%r68+-32], %f386;
	mad.lo.s16 	%rs47, %rs36, -144, %rs59;
	add.s16 	%rs48, %rs47, -8;
	setp.gt.u16 	%p2, %rs48, 71;
	selp.b32 	%r69, 4608, 0, %p2;
	add.s32 	%r70, %r69, %r167;
	mad.lo.s32 	%r71, %r51, -18, %r70;
	mad.lo.s32 	%r72, %r50, 147456, %r71;
	mad.lo.s32 	%r73, %r48, 144, %r72;
	add.s32 	%r74, %r73, -8;
	mul.wide.u32 	%rd8, %r74, 4;
	add.s64 	%rd9, %rd5, %rd8;
	ld.global.nc.f32 	%f387, [%rd9];
	st.shared.f32 	[%r68+-16], %f387;
	mad.lo.s16 	%rs49, %rs31, -144, %rs59;
	add.s16 	%rs50, %rs49, -4;
	setp.gt.u16 	%p3, %rs50, 71;
	selp.b32 	%r75, 4608, 0, %p3;
	add.s32 	%r76, %r75, %r167;
	mad.lo.s32 	%r77, %r45, -18, %r76;
	mad.lo.s32 	%r78, %r44, 147456, %r77;
	mad.lo.s32 	%r79, %r42, 144, %r78;
	add.s32 	%r80, %r79, -4;
	mul.wide.u32 	%rd10, %r80, 4;
	add.s64 	%rd11, %rd5, %rd10;
	ld.global.nc.f32 	%f388, [%rd11];
	st.shared.f32 	[%r68], %f388;
	mad.lo.s16 	%rs51, %rs26, -144, %rs59;
	setp.gt.u16 	%p4, %rs51, 71;
	selp.b32 	%r81, 4608, 0, %p4;
	add.s32 	%r82, %r81, %r167;
	mad.lo.s32 	%r83, %r39, -18, %r82;
	mad.lo.s32 	%r84, %r38, 147456, %r83;
	mad.lo.s32 	%r85, %r36, 144, %r84;
	mul.wide.u32 	%rd12, %r85, 4;
	add.s64 	%rd13, %rd5, %rd12;
	ld.global.nc.f32 	%f389, [%rd13];
	st.shared.f32 	[%r68+16], %f389;
	add.s32 	%r169, %r169, 64;
	add.s16 	%rs59, %rs59, 16;
	add.s16 	%rs58, %rs58, 16;
	add.s32 	%r168, %r168, 16;
	add.s32 	%r167, %r167, 16;
	add.s16 	%rs57, %rs57, 16;
	add.s16 	%rs56, %rs56, 16;
	add.s32 	%r166, %r166, 16;
	add.s16 	%rs55, %rs55, 16;
	add.s16 	%rs54, %rs54, 16;
	add.s32 	%r165, %r165, 16;
	add.s16 	%rs53, %rs53, 16;
	add.s16 	%rs52, %rs52, 16;
	add.s32 	%r164, %r164, 16;
	setp.ne.s32 	%p5, %r169, 2336;
	@%p5 bra 	$L__BB0_2;
	mov.b32 	%r170, 0;
$L__BB0_4:
	ld.param.u64 	%rd38, [my_kernel_kernel0_param_1];
	shl.b32 	%r87, %r170, 3;
	mov.u32 	%r88, %tid.x;
	shl.b32 	%r89, %r88, 1;
	add.s32 	%r90, %r87, %r89;
	and.b32  	%r91, %r90, 4064;
	shl.b32 	%r92, %r170, 2;
	add.s32 	%r93, %r92, %r88;
	mul.lo.s32 	%r94, %r163, 576;
	mov.u32 	%r95, %ctaid.x;
	shl.b32 	%r96, %r95, 4;
	and.b32  	%r97, %r96, 16;
	or.b32  	%r98, %r94, %r97;
	and.b32  	%r99, %r88, 15;
	or.b32  	%r100, %r98, %r99;
	add.s32 	%r101, %r91, %r100;
	cvta.to.global.u64 	%rd14, %rd38;
	mul.wide.u32 	%rd15, %r101, 4;
	add.s64 	%rd16, %rd14, %rd15;
	ld.global.nc.f32 	%f390, [%rd16];
	shl.b32 	%r102, %r93, 2;
	mov.u32 	%r103, _ZZ17my_kernel_kernel0E18placeholder_shared;
	add.s32 	%r104, %r103, %r102;
	st.shared.f32 	[%r104], %f390;
	add.s32 	%r105, %r90, 8;
	and.b32  	%r106, %r105, 4064;
	add.s32 	%r107, %r88, 4;
	and.b32  	%r108, %r107, 15;
	or.b32  	%r109, %r98, %r108;
	add.s32 	%r110, %r106, %r109;
	mul.wide.u32 	%rd17, %r110, 4;
	add.s64 	%rd18, %rd14, %rd17;
	ld.global.nc.f32 	%f391, [%rd18];
	st.shared.f32 	[%r104+16], %f391;
	add.s32 	%r111, %r90, 16;
	and.b32  	%r112, %r111, 4064;
	xor.b32  	%r113, %r99, 8;
	or.b32  	%r114, %r98, %r113;
	add.s32 	%r115, %r112, %r114;
	mul.wide.u32 	%rd19, %r115, 4;
	add.s64 	%rd20, %rd14, %rd19;
	ld.global.nc.f32 	%f392, [%rd20];
	st.shared.f32 	[%r104+32], %f392;
	add.s32 	%r116, %r90, 24;
	and.b32  	%r117, %r116, 4064;
	add.s32 	%r118, %r88, 12;
	and.b32  	%r119, %r118, 15;
	or.b32  	%r120, %r98, %r119;
	add.s32 	%r121, %r117, %r120;
	mul.wide.u32 	%rd21, %r121, 4;
	add.s64 	%rd22, %rd14, %rd21;
	ld.global.nc.f32 	%f393, [%rd22];
	st.shared.f32 	[%r104+48], %f393;
	add.s32 	%r122, %r90, 32;
	and.b32  	%r123, %r122, 4064;
	add.s32 	%r124, %r123, %r100;
	mul.wide.u32 	%rd23, %r124, 4;
	add.s64 	%rd24, %rd14, %rd23;
	ld.global.nc.f32 	%f394, [%rd24];
	st.shared.f32 	[%r104+64], %f394;
	add.s32 	%r125, %r90, 40;
	and.b32  	%r126, %r125, 4064;
	add.s32 	%r127, %r126, %r109;
	mul.wide.u32 	%rd25, %r127, 4;
	add.s64 	%rd26, %rd14, %rd25;
	ld.global.nc.f32 	%f395, [%rd26];
	st.shared.f32 	[%r104+80], %f395;
	add.s32 	%r128, %r90, 48;
	and.b32  	%r129, %r128, 4064;
	add.s32 	%r130, %r129, %r114;
	mul.wide.u32 	%rd27, %r130, 4;
	add.s64 	%rd28, %rd14, %rd27;
	ld.global.nc.f32 	%f396, [%rd28];
	st.shared.f32 	[%r104+96], %f396;
	add.s32 	%r131, %r90, 56;
	and.b32  	%r132, %r131, 4064;
	add.s32 	%r133, %r132, %r120;
	mul.wide.u32 	%rd29, %r133, 4;
	add.s64 	%rd30, %rd14, %rd29;
	ld.global.nc.f32 	%f397, [%rd30];
	st.shared.f32 	[%r104+112], %f397;
	add.s32 	%r170, %r170, 8;
	setp.ne.s32 	%p6, %r170, 72;
	@%p6 bra 	$L__BB0_4;
	bar.sync 	0;
	mov.b32 	%r171, 0;
$L__BB0_6:
	mov.u32 	%r135, %tid.x;
	shr.u32 	%r136, %r135, 1;
	mad.lo.s32 	%r137, %r136, 72, %r171;
	shl.b32 	%r138, %r171, 6;
	shl.b32 	%r139, %r135, 5;
	and.b32  	%r140, %r139, 32;
	or.b32  	%r141, %r138, %r140;
	mov.u32 	%r142, _ZZ17my_kernel_kernel0E18placeholder_shared;
	add.s32 	%r143, %r142, %r141;
	ld.shared.f32 	%f398, [%r143+28];
	ld.shared.f32 	%f399, [%r143+24];
	ld.shared.f32 	%f400, [%r143+20];
	ld.shared.f32 	%f401, [%r143+16];
	ld.shared.f32 	%f402, [%r143+12];
	ld.shared.f32 	%f403, [%r143+8];
	ld.shared.f32 	%f404, [%r143+4];
	ld.shared.f32 	%f405, [%r143];
	shl.b32 	%r144, %r137, 2;
	mov.u32 	%r145, _ZZ17my_kernel_kernel0E18PaddedInput_shared;
	add.s32 	%r146, %r145, %r144;
	ld.shared.f32 	%f406, [%r146];
	fma.rn.f32 	%f685, %f406, %f405, %f685;
	ld.shared.f32 	%f407, [%r146+576];
	fma.rn.f32 	%f653, %f407, %f405, %f653;
	ld.shared.f32 	%f408, [%r146+1152];
	fma.rn.f32 	%f621, %f408, %f405, %f621;
	ld.shared.f32 	%f409, [%r146+1728];
	fma.rn.f32 	%f589, %f409, %f405, %f589;
	fma.rn.f32 	%f684, %f406, %f404, %f684;
	fma.rn.f32 	%f652, %f407, %f404, %f652;
	fma.rn.f32 	%f620, %f408, %f404, %f620;
	fma.rn.f32 	%f588, %f409, %f404, %f588;
	fma.rn.f32 	%f683, %f406, %f403, %f683;
	fma.rn.f32 	%f651, %f407, %f403, %f651;
	fma.rn.f32 	%f619, %f408, %f403, %f619;
	fma.rn.f32 	%f587, %f409, %f403, %f587;
	fma.rn.f32 	%f682, %f406, %f402, %f682;
	fma.rn.f32 	%f650, %f407, %f402, %f650;
	fma.rn.f32 	%f618, %f408, %f402, %f618;
	fma.rn.f32 	%f586, %f409, %f402, %f586;
	fma.rn.f32 	%f681, %f406, %f401, %f681;
	fma.rn.f32 	%f649, %f407, %f401, %f649;
	fma.rn.f32 	%f617, %f408, %f401, %f617;
	fma.rn.f32 	%f585, %f409, %f401, %f585;
	fma.rn.f32 	%f680, %f406, %f400, %f680;
	fma.rn.f32 	%f648, %f407, %f400, %f648;
	fma.rn.f32 	%f616, %f408, %f400, %f616;
	fma.rn.f32 	%f584, %f409, %f400, %f584;
	fma.rn.f32 	%f679, %f406, %f399, %f679;
	fma.rn.f32 	%f647, %f407, %f399, %f647;
	fma.rn.f32 	%f615, %f408, %f399, %f615;
	fma.rn.f32 	%f583, %f409, %f399, %f583;
	fma.rn.f32 	%f678, %f406, %f398, %f678;
	fma.rn.f32 	%f646, %f407, %f398, %f646;
	fma.rn.f32 	%f614, %f408, %f398, %f614;
	fma.rn.f32 	%f582, %f409, %f398, %f582;
	ld.shared.f32 	%f410, [%r146+72];
	fma.rn.f32 	%f677, %f410, %f405, %f677;
	ld.shared.f32 	%f411, [%r146+648];
	fma.rn.f32 	%f645, %f411, %f405, %f645;
	ld.shared.f32 	%f412, [%r146+1224];
	fma.rn.f32 	%f613, %f412, %f405, %f613;
	ld.shared.f32 	%f413, [%r146+1800];
	fma.rn.f32 	%f581, %f413, %f405, %f581;
	fma.rn.f32 	%f676, %f410, %f404, %f676;
	fma.rn.f32 	%f644, %f411, %f404, %f644;
	fma.rn.f32 	%f612, %f412, %f404, %f612;
	fma.rn.f32 	%f580, %f413, %f404, %f580;
	fma.rn.f32 	%f675, %f410, %f403, %f675;
	fma.rn.f32 	%f643, %f411, %f403, %f643;
	fma.rn.f32 	%f611, %f412, %f403, %f611;
	fma.rn.f32 	%f579, %f413, %f403, %f579;
	fma.rn.f32 	%f674, %f410, %f402, %f674;
	fma.rn.f32 	%f642, %f411, %f402, %f642;
	fma.rn.f32 	%f610, %f412, %f402, %f610;
	fma.rn.f32 	%f578, %f413, %f402, %f578;
	fma.rn.f32 	%f673, %f410, %f401, %f673;
	fma.rn.f32 	%f641, %f411, %f401, %f641;
	fma.rn.f32 	%f609, %f412, %f401, %f609;
	fma.rn.f32 	%f577, %f413, %f401, %f577;
	fma.rn.f32 	%f672, %f410, %f400, %f672;
	fma.rn.f32 	%f640, %f411, %f400, %f640;
	fma.rn.f32 	%f608, %f412, %f400, %f608;
	fma.rn.f32 	%f576, %f413, %f400, %f576;
	fma.rn.f32 	%f671, %f410, %f399, %f671;
	fma.rn.f32 	%f639, %f411, %f399, %f639;
	fma.rn.f32 	%f607, %f412, %f399, %f607;
	fma.rn.f32 	%f575, %f413, %f399, %f575;
	fma.rn.f32 	%f670, %f410, %f398, %f670;
	fma.rn.f32 	%f638, %f411, %f398, %f638;
	fma.rn.f32 	%f606, %f412, %f398, %f606;
	fma.rn.f32 	%f574, %f413, %f398, %f574;
	ld.shared.f32 	%f414, [%r146+144];
	fma.rn.f32 	%f669, %f414, %f405, %f669;
	ld.shared.f32 	%f415, [%r146+720];
	fma.rn.f32 	%f637, %f415, %f405, %f637;
	ld.shared.f32 	%f416, [%r146+1296];
	fma.rn.f32 	%f605, %f416, %f405, %f605;
	ld.shared.f32 	%f417, [%r146+1872];
	fma.rn.f32 	%f573, %f417, %f405, %f573;
	fma.rn.f32 	%f668, %f414, %f404, %f668;
	fma.rn.f32 	%f636, %f415, %f404, %f636;
	fma.rn.f32 	%f604, %f416, %f404, %f604;
	fma.rn.f32 	%f572, %f417, %f404, %f572;
	fma.rn.f32 	%f667, %f414, %f403, %f667;
	fma.rn.f32 	%f635, %f415, %f403, %f635;
	fma.rn.f32 	%f603, %f416, %f403, %f603;
	fma.rn.f32 	%f571, %f417, %f403, %f571;
	fma.rn.f32 	%f666, %f414, %f402, %f666;
	fma.rn.f32 	%f634, %f415, %f402, %f634;
	fma.rn.f32 	%f602, %f416, %f402, %f602;
	fma.rn.f32 	%f570, %f417, %f402, %f570;
	fma.rn.f32 	%f665, %f414, %f401, %f665;
	fma.rn.f32 	%f633, %f415, %f401, %f633;
	fma.rn.f32 	%f601, %f416, %f401, %f601;
	fma.rn.f32 	%f569, %f417, %f401, %f569;
	fma.rn.f32 	%f664, %f414, %f400, %f664;
	fma.rn.f32 	%f632, %f415, %f400, %f632;
	fma.rn.f32 	%f600, %f416, %f400, %f600;
	fma.rn.f32 	%f568, %f417, %f400, %f568;
	fma.rn.f32 	%f663, %f414, %f399, %f663;
	fma.rn.f32 	%f631, %f415, %f399, %f631;
	fma.rn.f32 	%f599, %f416, %f399, %f599;
	fma.rn.f32 	%f567, %f417, %f399, %f567;
	fma.rn.f32 	%f662, %f414, %f398, %f662;
	fma.rn.f32 	%f630, %f415, %f398, %f630;
	fma.rn.f32 	%f598, %f416, %f398, %f598;
	fma.rn.f32 	%f566, %f417, %f398, %f566;
	ld.shared.f32 	%f418, [%r146+216];
	fma.rn.f32 	%f661, %f418, %f405, %f661;
	ld.shared.f32 	%f419, [%r146+792];
	fma.rn.f32 	%f629, %f419, %f405, %f629;
	ld.shared.f32 	%f420, [%r146+1368];
	fma.rn.f32 	%f597, %f420, %f405, %f597;
	ld.shared.f32 	%f421, [%r146+1944];
	fma.rn.f32 	%f565, %f421, %f405, %f565;
	fma.rn.f32 	%f660, %f418, %f404, %f660;
	fma.rn.f32 	%f628, %f419, %f404, %f628;
	fma.rn.f32 	%f596, %f420, %f404, %f596;
	fma.rn.f32 	%f564, %f421, %f404, %f564;
	fma.rn.f32 	%f659, %f418, %f403, %f659;
	fma.rn.f32 	%f627, %f419, %f403, %f627;
	fma.rn.f32 	%f595, %f420, %f403, %f595;
	fma.rn.f32 	%f563, %f421, %f403, %f563;
	fma.rn.f32 	%f658, %f418, %f402, %f658;
	fma.rn.f32 	%f626, %f419, %f402, %f626;
	fma.rn.f32 	%f594, %f420, %f402, %f594;
	fma.rn.f32 	%f562, %f421, %f402, %f562;
	fma.rn.f32 	%f657, %f418, %f401, %f657;
	fma.rn.f32 	%f625, %f419, %f401, %f625;
	fma.rn.f32 	%f593, %f420, %f401, %f593;
	fma.rn.f32 	%f561, %f421, %f401, %f561;
	fma.rn.f32 	%f656, %f418, %f400, %f656;
	fma.rn.f32 	%f624, %f419, %f400, %f624;
	fma.rn.f32 	%f592, %f420, %f400, %f592;
	fma.rn.f32 	%f560, %f421, %f400, %f560;
	fma.rn.f32 	%f655, %f418, %f399, %f655;
	fma.rn.f32 	%f623, %f419, %f399, %f623;
	fma.rn.f32 	%f591, %f420, %f399, %f591;
	fma.rn.f32 	%f559, %f421, %f399, %f559;
	fma.rn.f32 	%f654, %f418, %f398, %f654;
	fma.rn.f32 	%f622, %f419, %f398, %f622;
	fma.rn.f32 	%f590, %f420, %f398, %f590;
	fma.rn.f32 	%f558, %f421, %f398, %f558;
	add.s32 	%r171, %r171, 1;
	setp.ne.s32 	%p7, %r171, 18;
	@%p7 bra 	$L__BB0_6;
	add.s32 	%r163, %r163, 1;
	setp.ne.s32 	%p8, %r163, 8;
	@%p8 bra 	$L__BB0_1;
	ld.param.u64 	%rd40, [my_kernel_kernel0_param_3];
	ld.param.u64 	%rd39, [my_kernel_kernel0_param_2];
	cvta.to.global.u64 	%rd31, %rd39;
	cvta.to.global.u64 	%rd32, %rd40;
	mov.u32 	%r147, %ctaid.x;
	shl.b32 	%r148, %r147, 4;
	and.b32  	%r149, %r148, 16;
	mov.u32 	%r150, %tid.x;
	shl.b32 	%r151, %r150, 3;
	and.b32  	%r152, %r151, 8;
	or.b32  	%r153, %r149, %r152;
	shl.b32 	%r154, %r147, 7;
	and.b32  	%r155, %r154, 2147481600;
	shl.b32 	%r156, %r150, 9;
	and.b32  	%r157, %r156, 523264;
	add.s32 	%r158, %r155, %r157;
	shl.b32 	%r159, %r147, 6;
	and.b32  	%r160, %r159, 896;
	or.b32  	%r161, %r153, %r158;
	or.b32  	%r162, %r161, %r160;
	mul.wide.u32 	%rd33, %r153, 4;
	add.s64 	%rd34, %rd32, %rd33;
	ld.global.nc.f32 	%f422, [%rd34];
	add.f32 	%f423, %f685, %f422;
	mul.wide.u32 	%rd35, %r162, 4;
	add.s64 	%rd36, %rd31, %rd35;
	st.global.f32 	[%rd36], %f423;
	add.f32 	%f424, %f653, %f422;
	st.global.f32 	[%rd36+131072], %f424;
	add.f32 	%f425, %f621, %f422;
	st.global.f32 	[%rd36+262144], %f425;
	add.f32 	%f426, %f589, %f422;
	st.global.f32 	[%rd36+393216], %f426;
	ld.global.nc.f32 	%f427, [%rd34+4];
	add.f32 	%f428, %f684, %f427;
	st.global.f32 	[%rd36+4], %f428;
	add.f32 	%f429, %f652, %f427;
	st.global.f32 	[%rd36+131076], %f429;
	add.f32 	%f430, %f620, %f427;
	st.global.f32 	[%rd36+262148], %f430;
	add.f32 	%f431, %f588, %f427;
	st.global.f32 	[%rd36+393220], %f431;
	ld.global.nc.f32 	%f432, [%rd34+8];
	add.f32 	%f433, %f683, %f432;
	st.global.f32 	[%rd36+8], %f433;
	add.f32 	%f434, %f651, %f432;
	st.global.f32 	[%rd36+131080], %f434;
	add.f32 	%f435, %f619, %f432;
	st.global.f32 	[%rd36+262152], %f435;
	add.f32 	%f436, %f587, %f432;
	st.global.f32 	[%rd36+393224], %f436;
	ld.global.nc.f32 	%f437, [%rd34+12];
	add.f32 	%f438, %f682, %f437;
	st.global.f32 	[%rd36+12], %f438;
	add.f32 	%f439, %f650, %f437;
	st.global.f32 	[%rd36+131084], %f439;
	add.f32 	%f440, %f618, %f437;
	st.global.f32 	[%rd36+262156], %f440;
	add.f32 	%f441, %f586, %f437;
	st.global.f32 	[%rd36+393228], %f441;
	ld.global.nc.f32 	%f442, [%rd34+16];
	add.f32 	%f443, %f681, %f442;
	st.global.f32 	[%rd36+16], %f443;
	add.f32 	%f444, %f649, %f442;
	st.global.f32 	[%rd36+131088], %f444;
	add.f32 	%f445, %f617, %f442;
	st.global.f32 	[%rd36+262160], %f445;
	add.f32 	%f446, %f585, %f442;
	st.global.f32 	[%rd36+393232], %f446;
	ld.global.nc.f32 	%f447, [%rd34+20];
	add.f32 	%f448, %f680, %f447;
	st.global.f32 	[%rd36+20], %f448;
	add.f32 	%f449, %f648, %f447;
	st.global.f32 	[%rd36+131092], %f449;
	add.f32 	%f450, %f616, %f447;
	st.global.f32 	[%rd36+262164], %f450;
	add.f32 	%f451, %f584, %f447;
	st.global.f32 	[%rd36+393236], %f451;
	ld.global.nc.f32 	%f452, [%rd34+24];
	add.f32 	%f453, %f679, %f452;
	st.global.f32 	[%rd36+24], %f453;
	add.f32 	%f454, %f647, %f452;
	st.global.f32 	[%rd36+131096], %f454;
	add.f32 	%f455, %f615, %f452;
	st.global.f32 	[%rd36+262168], %f455;
	add.f32 	%f456, %f583, %f452;
	st.global.f32 	[%rd36+393240], %f456;
	ld.global.nc.f32 	%f457, [%rd34+28];
	add.f32 	%f458, %f678, %f457;
	st.global.f32 	[%rd36+28], %f458;
	add.f32 	%f459, %f646, %f457;
	st.global.f32 	[%rd36+131100], %f459;
	add.f32 	%f460, %f614, %f457;
	st.global.f32 	[%rd36+262172], %f460;
	add.f32 	%f461, %f582, %f457;
	st.global.f32 	[%rd36+393244], %f461;
	add.f32 	%f462, %f677, %f422;
	st.global.f32 	[%rd36+128], %f462;
	add.f32 	%f463, %f645, %f422;
	st.global.f32 	[%rd36+131200], %f463;
	add.f32 	%f464, %f613, %f422;
	st.global.f32 	[%rd36+262272], %f464;
	add.f32 	%f465, %f581, %f422;
	st.global.f32 	[%rd36+393344], %f465;
	add.f32 	%f466, %f676, %f427;
	st.global.f32 	[%rd36+132], %f466;
	add.f32 	%f467, %f644, %f427;
	st.global.f32 	[%rd36+131204], %f467;
	add.f32 	%f468, %f612, %f427;
	st.global.f32 	[%rd36+262276], %f468;
	add.f32 	%f469, %f580, %f427;
	st.global.f32 	[%rd36+393348], %f469;
	add.f32 	%f470, %f675, %f432;
	st.global.f32 	[%rd36+136], %f470;
	add.f32 	%f471, %f643, %f432;
	st.global.f32 	[%rd36+131208], %f471;
	add.f32 	%f472, %f611, %f432;
	st.global.f32 	[%rd36+262280], %f472;
	add.f32 	%f473, %f579, %f432;
	st.global.f32 	[%rd36+393352], %f473;
	add.f32 	%f474, %f674, %f437;
	st.global.f32 	[%rd36+140], %f474;
	add.f32 	%f475, %f642, %f437;
	st.global.f32 	[%rd36+131212], %f475;
	add.f32 	%f476, %f610, %f437;
	st.global.f32 	[%rd36+262284], %f476;
	add.f32 	%f477, %f578, %f437;
	st.global.f32 	[%rd36+393356], %f477;
	add.f32 	%f478, %f673, %f442;
	st.global.f32 	[%rd36+144], %f478;
	add.f32 	%f479, %f641, %f442;
	st.global.f32 	[%rd36+131216], %f479;
	add.f32 	%f480, %f609, %f442;
	st.global.f32 	[%rd36+262288], %f480;
	add.f32 	%f481, %f577, %f442;
	st.global.f32 	[%rd36+393360], %f481;
	add.f32 	%f482, %f672, %f447;
	st.global.f32 	[%rd36+148], %f482;
	add.f32 	%f483, %f640, %f447;
	st.global.f32 	[%rd36+131220], %f483;
	add.f32 	%f484, %f608, %f447;
	st.global.f32 	[%rd36+262292], %f484;
	add.f32 	%f485, %f576, %f447;
	st.global.f32 	[%rd36+393364], %f485;
	add.f32 	%f486, %f671, %f452;
	st.global.f32 	[%rd36+152], %f486;
	add.f32 	%f487, %f639, %f452;
	st.global.f32 	[%rd36+131224], %f487;
	add.f32 	%f488, %f607, %f452;
	st.global.f32 	[%rd36+262296], %f488;
	add.f32 	%f489, %f575, %f452;
	st.global.f32 	[%rd36+393368], %f489;
	add.f32 	%f490, %f670, %f457;
	st.global.f32 	[%rd36+156], %f490;
	add.f32 	%f491, %f638, %f457;
	st.global.f32 	[%rd36+131228], %f491;
	add.f32 	%f492, %f606, %f457;
	st.global.f32 	[%rd36+262300], %f492;
	add.f32 	%f493, %f574, %f457;
	st.global.f32 	[%rd36+393372], %f493;
	add.f32 	%f494, %f669, %f422;
	st.global.f32 	[%rd36+256], %f494;
	add.f32 	%f495, %f637, %f422;
	st.global.f32 	[%rd36+131328], %f495;
	add.f32 	%f496, %f605, %f422;
	st.global.f32 	[%rd36+262400], %f496;
	add.f32 	%f497, %f573, %f422;
	st.global.f32 	[%rd36+393472], %f497;
	add.f32 	%f498, %f668, %f427;
	st.global.f32 	[%rd36+260], %f498;
	add.f32 	%f499, %f636, %f427;
	st.global.f32 	[%rd36+131332], %f499;
	add.f32 	%f500, %f604, %f427;
	st.global.f32 	[%rd36+262404], %f500;
	add.f32 	%f501, %f572, %f427;
	st.global.f32 	[%rd36+393476], %f501;
	add.f32 	%f502, %f667, %f432;
	st.global.f32 	[%rd36+264], %f502;
	add.f32 	%f503, %f635, %f432;
	st.global.f32 	[%rd36+131336], %f503;
	add.f32 	%f504, %f603, %f432;
	st.global.f32 	[%rd36+262408], %f504;
	add.f32 	%f505, %f571, %f432;
	st.global.f32 	[%rd36+393480], %f505;
	add.f32 	%f506, %f666, %f437;
	st.global.f32 	[%rd36+268], %f506;
	add.f32 	%f507, %f634, %f437;
	st.global.f32 	[%rd36+131340], %f507;
	add.f32 	%f508, %f602, %f437;
	st.global.f32 	[%rd36+262412], %f508;
	add.f32 	%f509, %f570, %f437;
	st.global.f32 	[%rd36+393484], %f509;
	add.f32 	%f510, %f665, %f442;
	st.global.f32 	[%rd36+272], %f510;
	add.f32 	%f511, %f633, %f442;
	st.global.f32 	[%rd36+131344], %f511;
	add.f32 	%f512, %f601, %f442;
	st.global.f32 	[%rd36+262416], %f512;
	add.f32 	%f513, %f569, %f442;
	st.global.f32 	[%rd36+393488], %f513;
	add.f32 	%f514, %f664, %f447;
	st.global.f32 	[%rd36+276], %f514;
	add.f32 	%f515, %f632, %f447;
	st.global.f32 	[%rd36+131348], %f515;
	add.f32 	%f516, %f600, %f447;
	st.global.f32 	[%rd36+262420], %f516;
	add.f32 	%f517, %f568, %f447;
	st.global.f32 	[%rd36+393492], %f517;
	add.f32 	%f518, %f663, %f452;
	st.global.f32 	[%rd36+280], %f518;
	add.f32 	%f519, %f631, %f452;
	st.global.f32 	[%rd36+131352], %f519;
	add.f32 	%f520, %f599, %f452;
	st.global.f32 	[%rd36+262424], %f520;
	add.f32 	%f521, %f567, %f452;
	st.global.f32 	[%rd36+393496], %f521;
	add.f32 	%f522, %f662, %f457;
	st.global.f32 	[%rd36+284], %f522;
	add.f32 	%f523, %f630, %f457;
	st.global.f32 	[%rd36+131356], %f523;
	add.f32 	%f524, %f598, %f457;
	st.global.f32 	[%rd36+262428], %f524;
	add.f32 	%f525, %f566, %f457;
	st.global.f32 	[%rd36+393500], %f525;
	add.f32 	%f526, %f661, %f422;
	st.global.f32 	[%rd36+384], %f526;
	add.f32 	%f527, %f629, %f422;
	st.global.f32 	[%rd36+131456], %f527;
	add.f32 	%f528, %f597, %f422;
	st.global.f32 	[%rd36+262528], %f528;
	add.f32 	%f529, %f565, %f422;
	st.global.f32 	[%rd36+393600], %f529;
	add.f32 	%f530, %f660, %f427;
	st.global.f32 	[%rd36+388], %f530;
	add.f32 	%f531, %f628, %f427;
	st.global.f32 	[%rd36+131460], %f531;
	add.f32 	%f532, %f596, %f427;
	st.global.f32 	[%rd36+262532], %f532;
	add.f32 	%f533, %f564, %f427;
	st.global.f32 	[%rd36+393604], %f533;
	add.f32 	%f534, %f659, %f432;
	st.global.f32 	[%rd36+392], %f534;
	add.f32 	%f535, %f627, %f432;
	st.global.f32 	[%rd36+131464], %f535;
	add.f32 	%f536, %f595, %f432;
	st.global.f32 	[%rd36+262536], %f536;
	add.f32 	%f537, %f563, %f432;
	st.global.f32 	[%rd36+393608], %f537;
	add.f32 	%f538, %f658, %f437;
	st.global.f32 	[%rd36+396], %f538;
	add.f32 	%f539, %f626, %f437;
	st.global.f32 	[%rd36+131468], %f539;
	add.f32 	%f540, %f594, %f437;
	st.global.f32 	[%rd36+262540], %f540;
	add.f32 	%f541, %f562, %f437;
	st.global.f32 	[%rd36+393612], %f541;
	add.f32 	%f542, %f657, %f442;
	st.global.f32 	[%rd36+400], %f542;
	add.f32 	%f543, %f625, %f442;
	st.global.f32 	[%rd36+131472], %f543;
	add.f32 	%f544, %f593, %f442;
	st.global.f32 	[%rd36+262544], %f544;
	add.f32 	%f545, %f561, %f442;
	st.global.f32 	[%rd36+393616], %f545;
	add.f32 	%f546, %f656, %f447;
	st.global.f32 	[%rd36+404], %f546;
	add.f32 	%f547, %f624, %f447;
	st.global.f32 	[%rd36+131476], %f547;
	add.f32 	%f548, %f592, %f447;
	st.global.f32 	[%rd36+262548], %f548;
	add.f32 	%f549, %f560, %f447;
	st.global.f32 	[%rd36+393620], %f549;
	add.f32 	%f550, %f655, %f452;
	st.global.f32 	[%rd36+408], %f550;
	add.f32 	%f551, %f623, %f452;
	st.global.f32 	[%rd36+131480], %f551;
	add.f32 	%f552, %f591, %f452;
	st.global.f32 	[%rd36+262552], %f552;
	add.f32 	%f553, %f559, %f452;
	st.global.f32 	[%rd36+393624], %f553;
	add.f32 	%f554, %f654, %f457;
	st.global.f32 	[%rd36+412], %f554;
	add.f32 	%f555, %f622, %f457;
	st.global.f32 	[%rd36+131484], %f555;
	add.f32 	%f556, %f590, %f457;
	st.global.f32 	[%rd36+262556], %f556;
	add.f32 	%f557, %f558, %f457;
	st.global.f32 	[%rd36+393628], %f557;
	ret;

}


// ===== COMPILED SASS (sm_100) =====

	.target	sm_100

	.elftype	@"ET_EXEC"


//--------------------- .note.nv.tkinfo           --------------------------
	.section	.note.nv.tkinfo,"",@"SHT_NOTE"
	.sectionflags	@"SHF_NOTE_NV_TKINFO"
	.tkinfo
        /*0018*/ 	.word	0x00000002
        /*0030*/ 	.string	""
        /*0030*/ 	.string	"ptxas"
        /*0030*/ 	.string	"Cuda compilation tools, release 13.0, V13.0.88"
        /*0030*/ 	.string	"Build cuda_13.0.r13.0/compiler.36424714_0"
        /*0030*/ 	.string	"-arch sm_100 -m 64 "



//--------------------- .note.nv.cuinfo           --------------------------
	.section	.note.nv.cuinfo,"",@"SHT_NOTE"
	.sectionflags	@"SHF_NOTE_NV_CUINFO"
        /*0018*/ 	.short	0x0002
        /*001a*/ 	.short	0x0064
        /*001c*/ 	.short	0x0082
	.zero		2


//--------------------- .nv.info                  --------------------------
	.section	.nv.info,"",@"SHT_CUDA_INFO"
	.align	4


	//----- nvinfo : EIATTR_REGCOUNT
	.align		4
        /*0000*/ 	.byte	0x04, 0x2f
        /*0002*/ 	.short	(.L_1 - .L_0)
	.align		4
.L_0:
        /*0004*/ 	.word	index@(my_kernel_kernel0)
        /*0008*/ 	.word	0x000000a0


	//----- nvinfo : EIATTR_FRAME_SIZE
	.align		4
.L_1:
        /*000c*/ 	.byte	0x04, 0x11
        /*000e*/ 	.short	(.L_3 - .L_2)
	.align		4
.L_2:
        /*0010*/ 	.word	index@(my_kernel_kernel0)
        /*0014*/ 	.word	0x00000000


	//----- nvinfo : EIATTR_MIN_STACK_SIZE
	.align		4
.L_3:
        /*0018*/ 	.byte	0x04, 0x12
        /*001a*/ 	.short	(.L_5 - .L_4)
	.align		4
.L_4:
        /*001c*/ 	.word	index@(my_kernel_kernel0)
        /*0020*/ 	.word	0x00000000
.L_5:


//--------------------- .nv.compat                --------------------------
	.section	.nv.compat,"",@"SHT_CUDA_COMPAT_INFO"
	.align	4
        /*0000*/ 	.byte	0x02, 0x09, 0x00, 0x00, 0x02, 0x02, 0x01, 0x00, 0x02, 0x05, 0x05, 0x00, 0x03, 0x07, 0x01, 0x01
        /*0010*/ 	.byte	0x02, 0x03, 0x00, 0x00, 0x02, 0x06, 0x01, 0x00, 0x04, 0x0b, 0x08, 0x00, 0x09, 0x00, 0x00, 0x00
        /*0020*/ 	.byte	0x00, 0x00, 0x00, 0x00


//--------------------- .nv.info.my_kernel_kernel0 --------------------------
	.section	.nv.info.my_kernel_kernel0,"",@"SHT_CUDA_INFO"
	.sectionflags	@""
	.align	4


	//----- nvinfo : EIATTR_CUDA_API_VERSION
	.align		4
        /*0000*/ 	.byte	0x04, 0x37
        /*0002*/ 	.short	(.L_7 - .L_6)
.L_6:
        /*0004*/ 	.word	0x00000082


	//----- nvinfo : EIATTR_KPARAM_INFO
	.align		4
.L_7:
        /*0008*/ 	.byte	0x04, 0x17
        /*000a*/ 	.short	(.L_9 - .L_8)
.L_8:
        /*000c*/ 	.word	0x00000000
        /*0010*/ 	.short	0x0003
        /*0012*/ 	.short	0x0018
        /*0014*/ 	.byte	0x00, 0xf5, 0x21, 0x00


	//----- nvinfo : EIATTR_KPARAM_INFO
	.align		4
.L_9:
        /*0018*/ 	.byte	0x04, 0x17
        /*001a*/ 	.short	(.L_11 - .L_10)
.L_10:
        /*001c*/ 	.word	0x00000000
        /*0020*/ 	.short	0x0002
        /*0022*/ 	.short	0x0010
        /*0024*/ 	.byte	0x00, 0xf5, 0x21, 0x00


	//----- nvinfo : EIATTR_KPARAM_INFO
	.align		4
.L_11:
        /*0028*/ 	.byte	0x04, 0x17
        /*002a*/ 	.short	(.L_13 - .L_12)
.L_12:
        /*002c*/ 	.word	0x00000000
        /*0030*/ 	.short	0x0001
        /*0032*/ 	.short	0x0008
        /*0034*/ 	.byte	0x00, 0xf5, 0x21, 0x00


	//----- nvinfo : EIATTR_KPARAM_INFO
	.align		4
.L_13:
        /*0038*/ 	.byte	0x04, 0x17
        /*003a*/ 	.short	(.L_15 - .L_14)
.L_14:
        /*003c*/ 	.word	0x00000000
        /*0040*/ 	.short	0x0000
        /*0042*/ 	.short	0x0000
        /*0044*/ 	.byte	0x00, 0xf5, 0x21, 0x00


	//----- nvinfo : EIATTR_SPARSE_MMA_MASK
	.align		4
.L_15:
        /*0048*/ 	.byte	0x03, 0x50
        /*004a*/ 	.short	0x0000


	//----- nvinfo : EIATTR_MAXREG_COUNT
	.align		4
        /*004c*/ 	.byte	0x03, 0x1b
        /*004e*/ 	.short	0x00ff


	//----- nvinfo : EIATTR_NUM_BARRIERS
	.align		4
        /*0050*/ 	.byte	0x02, 0x4c
        /*0052*/ 	.byte	0x01
	.zero		1


	//----- nvinfo : EIATTR_MERCURY_ISA_VERSION
	.align		4
        /*0054*/ 	.byte	0x03, 0x5f
        /*0056*/ 	.short	0x0101


	//----- nvinfo : EIATTR_VRC_CTA_INIT_COUNT
	.align		4
        /*0058*/ 	.byte	0x02, 0x4a
	.zero		1
	.zero		1


	//----- nvinfo : EIATTR_EXIT_INSTR_OFFSETS
	.align		4
        /*005c*/ 	.byte	0x04, 0x1c
        /*005e*/ 	.short	(.L_17 - .L_16)


	//   ....[0]....
.L_16:
        /*0060*/ 	.word	0x00002e80


	//----- nvinfo : EIATTR_CBANK_PARAM_SIZE
	.align		4
.L_17:
        /*0064*/ 	.byte	0x03, 0x19
        /*0066*/ 	.short	0x0020


	//----- nvinfo : EIATTR_PARAM_CBANK
	.align		4
        /*0068*/ 	.byte	0x04, 0x0a
        /*006a*/ 	.short	(.L_19 - .L_18)
	.align		4
.L_18:
        /*006c*/ 	.word	index@(.nv.constant0.my_kernel_kernel0)
        /*0070*/ 	.short	0x0380
        /*0072*/ 	.short	0x0020


	//----- nvinfo : EIATTR_SW_WAR
	.align		4
.L_19:
        /*0074*/ 	.byte	0x04, 0x36
        /*0076*/ 	.short	(.L_21 - .L_20)
.L_20:
        /*0078*/ 	.word	0x00000008
.L_21:


//--------------------- .nv.callgraph             --------------------------
	.section	.nv.callgraph,"",@"SHT_CUDA_CALLGRAPH"
	.align	4
	.sectionentsize	8
	.align		4
        /*0000*/ 	.word	0x00000000
	.align		4
        /*0004*/ 	.word	0xffffffff
	.align		4
        /*0008*/ 	.word	0x00000000
	.align		4
        /*000c*/ 	.word	0xfffffffe
	.align		4
        /*0010*/ 	.word	0x00000000
	.align		4
        /*0014*/ 	.word	0xfffffffd
	.align		4
        /*0018*/ 	.word	0x00000000
	.align		4
        /*001c*/ 	.word	0xfffffffc


//--------------------- .text.my_kernel_kernel0   --------------------------
	.section	.text.my_kernel_kernel0,"ax",@progbits
	.align	128
        .global         my_kernel_kernel0
        .type           my_kernel_kernel0,@function
        .size           my_kernel_kernel0,(.L_x_5 - my_kernel_kernel0)
        .other          my_kernel_kernel0,@"STO_CUDA_ENTRY STV_DEFAULT"
my_kernel_kernel0:
.text.my_kernel_kernel0:
[----:B------:R-:W-:Y:S01]  /*0000*/  LDC R1, c[0x0][0x37c] ;  /* 0x0000df00ff017b82 */ /* 0x000fe20000000800 */
[----:B------:R-:W0:Y:S07]  /*0010*/  S2R R0, SR_TID.X ;  /* 0x0000000000007919 */ /* 0x000e2e0000002100 */
[----:B------:R-:W1:Y:S01]  /*0020*/  S2UR UR9, SR_CTAID.X ;  /* 0x00000000000979c3 */ /* 0x000e620000002500 */
[----:B------:R-:W-:Y:S02]  /*0030*/  CS2R R2, SRZ ;  /* 0x0000000000027805 */ /* 0x000fe4000001ff00 */
[----:B------:R-:W-:-:S02]  /*0040*/  CS2R R4, SRZ ;  /* 0x0000000000047805 */ /* 0x000fc4000001ff00 */
[----:B------:R-:W-:Y:S02]  /*0050*/  CS2R R6, SRZ ;  /* 0x0000000000067805 */ /* 0x000fe4000001ff00 */
[----:B------:R-:W-:Y:S02]  /*0060*/  CS2R R8, SRZ ;  /* 0x0000000000087805 */ /* 0x000fe4000001ff00 */
[----:B------:R-:W-:Y:S02]  /*0070*/  CS2R R10, SRZ ;  /* 0x00000000000a7805 */ /* 0x000fe4000001ff00 */
[----:B------:R-:W-:Y:S02]  /*0080*/  CS2R R12, SRZ ;  /* 0x00000000000c7805 */ /* 0x000fe4000001ff00 */
        /* <DEDUP_REMOVED lines=58> */
[C---:B0-----:R-:W-:Y:S01]  /*0430*/  IADD3 R146, PT, PT, R0.reuse, 0xc, RZ ;  /* 0x0000000c00927810 */ /* 0x041fe20007ffe0ff */
[----:B------:R-:W0:Y:S01]  /*0440*/  LDCU.64 UR12, c[0x0][0x358] ;  /* 0x00006b00ff0c77ac */ /* 0x000e220008000a00 */
[C---:B------:R-:W-:Y:S02]  /*0450*/  IADD3 R145, PT, PT, R0.reuse, 0x4, RZ ;  /* 0x0000000400917810 */ /* 0x040fe40007ffe0ff */
[----:B------:R-:W-:Y:S01]  /*0460*/  IADD3 R144, PT, PT, R0, 0x8, RZ ;  /* 0x0000000800907810 */ /* 0x000fe20007ffe0ff */
[----:B-1----:R-:W-:-:S06]  /*0470*/  UMOV UR4, URZ ;  /* 0x000000ff00047c82 */ /* 0x002fcc0008000000 */
.L_x_3:
[----:B------:R-:W-:Y:S01]  /*0480*/  USHF.R.U32.HI UR5, URZ, 0x4, UR9 ;  /* 0x00000004ff057899 */ /* 0x000fe20008011609 */
[C---:B------:R-:W-:Y:S01]  /*0490*/  PRMT R86, R0.reuse, 0x7610, R86 ;  /* 0x0000761000567816 */ /* 0x040fe20000000056 */
[----:B------:R-:W1:Y:S01]  /*04a0*/  S2UR UR7, SR_CgaCtaId ;  /* 0x00000000000779c3 */ /* 0x000e620000008800 */
[----:B------:R-:W-:Y:S01]  /*04b0*/  MOV R84, R0 ;  /* 0x0000000000547202 */ /* 0x000fe20000000f00 */
[----:B------:R-:W-:Y:S01]  /*04c0*/  UIMAD UR5, UR5, 0x2400, URZ ;  /* 0x00002400050578a4 */ /* 0x000fe2000f8e02ff */
[----:B------:R-:W-:Y:S01]  /*04d0*/  PRMT R85, R0, 0x7610, R85 ;  /* 0x0000761000557816 */ /* 0x000fe20000000055 */
[----:B------:R-:W-:-:S04]  /*04e0*/  USHF.R.U32.HI UR6, URZ, 0x1, UR9 ;  /* 0x00000001ff067899 */ /* 0x000fc80008011609 */
[----:B------:R-:W-:Y:S01]  /*04f0*/  BAR.SYNC.DEFER_BLOCKING 0x0 ;  /* 0x0000000000007b1d */ /* 0x000fe20000010000 */
[----:B------:R-:W-:Y:S02]  /*0500*/  MOV R150, R146 ;  /* 0x0000009200967202 */ /* 0x000fe40000000f00 */
[----:B------:R-:W-:Y:S01]  /*0510*/  LOP3.LUT R40, R0, UR5, RZ, 0xfc, !PT ;  /* 0x0000000500287c12 */ /* 0x000fe2000f8efcff */
[----:B------:R-:W-:Y:S01]  /*0520*/  ULOP3.LUT UR6, UR6, 0x7, URZ, 0xc0, !UPT ;  /* 0x0000000706067892 */ /* 0x000fe2000f8ec0ff */
[C---:B------:R-:W-:Y:S01]  /*0530*/  PRMT R88, R146.reuse, 0x7610, R88 ;  /* 0x0000761092587816 */ /* 0x040fe20000000058 */
[----:B------:R-:W-:Y:S01]  /*0540*/  UMOV UR5, 0x400 ;  /* 0x0000040000057882 */ /* 0x000fe20000000000 */
[----:B------:R-:W-:Y:S01]  /*0550*/  PRMT R148, R146, 0x7610, R148 ;  /* 0x0000761092947816 */ /* 0x000fe20000000094 */
[----:B------:R-:W2:Y:S01]  /*0560*/  S2R R0, SR_TID.X ;  /* 0x0000000000007919 */ /* 0x000ea20000002100 */
[----:B------:R-:W-:Y:S02]  /*0570*/  PRMT R87, R145, 0x7610, R87 ;  /* 0x0000761091577816 */ /* 0x000fe40000000057 */
[----:B------:R-:W-:-:S02]  /*0580*/  MOV R41, UR6 ;  /* 0x0000000600297c02 */ /* 0x000fc40008000f00 */
[----:B------:R-:W-:Y:S02]  /*0590*/  PRMT R89, R145, 0x7610, R89 ;  /* 0x0000761091597816 */ /* 0x000fe40000000059 */
[----:B------:R-:W-:Y:S01]  /*05a0*/  MOV R146, R144 ;  /* 0x0000009000927202 */ /* 0x000fe20000000f00 */
[----:B------:R-:W-:Y:S01]  /*05b0*/  IMAD R40, R41, 0x240, R40 ;  /* 0x0000024029287824 */ /* 0x000fe200078e0228 */
[----:B------:R-:W-:Y:S01]  /*05c0*/  MOV R41, UR4 ;  /* 0x0000000400297c02 */ /* 0x000fe20008000f00 */
[----:B-1----:R-:W-:Y:S01]  /*05d0*/  ULEA UR6, UR7, UR5, 0x18 ;  /* 0x0000000507067291 */ /* 0x002fe2000f8ec0ff */
[----:B------:R-:W-:-:S03]  /*05e0*/  PRMT R147, R144, 0x7610, R147 ;  /* 0x0000761090937816 */ /* 0x000fc60000000093 */
[----:B------:R-:W-:Y:S01]  /*05f0*/  IMAD R40, R41, 0x12, R40 ;  /* 0x0000001229287824 */ /* 0x000fe200078e0228 */
[----:B------:R-:W-:Y:S01]  /*0600*/  PRMT R152, R144, 0x7610, R152 ;  /* 0x0000761090987816 */ /* 0x000fe20000000098 */
[----:B------:R-:W-:-:S03]  /*0610*/  UMOV UR5, 0x20 ;  /* 0x0000002000057882 */ /* 0x000fc60000000000 */
[----:B------:R-:W-:Y:S02]  /*0620*/  IADD3 R149, PT, PT, R40, 0xc, RZ ;  /* 0x0000000c28957810 */ /* 0x000fe40007ffe0ff */
[----:B--2---:R-:W-:-:S07]  /*0630*/  LEA R151, R0, UR6, 0x2 ;  /* 0x0000000600977c11 */ /* 0x004fce000f8e10ff */
.L_x_0:
[C---:B------:R-:W-:Y:S02]  /*0640*/  LOP3.LUT R42, R148.reuse, 0xffff, RZ, 0xc0, !PT ;  /* 0x0000ffff942a7812 */ /* 0x040fe400078ec0ff */
[----:B------:R-:W-:Y:S02]  /*0650*/  PRMT R41, R148, 0x9910, RZ ;  /* 0x0000991094297816 */ /* 0x000fe400000000ff */
[----:B------:R-:W-:Y:S01]  /*0660*/  LOP3.LUT R46, R89, 0xffff, RZ, 0xc0, !PT ;  /* 0x0000ffff592e7812 */ /* 0x000fe200078ec0ff */
[----:B------:R-:W-:Y:S01]  /*0670*/  IMAD R42, R42, 0xe38f, RZ ;  /* 0x0000e38f2a2a7824 */ /* 0x000fe200078e02ff */
[----:B------:R-:W-:Y:S02]  /*0680*/  LOP3.LUT R45, R152, 0xffff, RZ, 0xc0, !PT ;  /* 0x0000ffff982d7812 */ /* 0x000fe400078ec0ff */
[----:B------:R-:W-:Y:S01]  /*0690*/  IADD3 R156, PT, PT, R149, 0x1200, RZ ;  /* 0x00001200959c7810 */ /* 0x000fe20007ffe0ff */
[----:B------:R-:W-:Y:S01]  /*06a0*/  IMAD R46, R46, 0xe38f, RZ ;  /* 0x0000e38f2e2e7824 */ /* 0x000fe200078e02ff */
[----:B------:R-:W-:Y:S01]  /*06b0*/  SHF.R.U32.HI R40, RZ, 0x17, R42 ;  /* 0x00000017ff287819 */ /* 0x000fe2000001162a */
[----:B------:R-:W-:Y:S01]  /*06c0*/  IMAD R45, R45, 0xe38f, RZ ;  /* 0x0000e38f2d2d7824 */ /* 0x000fe200078e02ff */
[----:B------:R-:W-:-:S02]  /*06d0*/  MOV R154, R156 ;  /* 0x0000009c009a7202 */ /* 0x000fc40000000f00 */
[----:B------:R-:W-:Y:S02]  /*06e0*/  PRMT R43, R40, 0x9910, RZ ;  /* 0x00009910282b7816 */ /* 0x000fe400000000ff */
[----:B------:R-:W-:Y:S02]  /*06f0*/  MOV R40, R41 ;  /* 0x0000002900287202 */ /* 0x000fe40000000f00 */
[----:B------:R-:W-:Y:S02]  /*0700*/  LOP3.LUT R41, R85, 0xffff, RZ, 0xc0, !PT ;  /* 0x0000ffff55297812 */ /* 0x000fe400078ec0ff */
[----:B------:R-:W-:Y:S01]  /*0710*/  SHF.R.U32.HI R42, RZ, 0x16, R42 ;  /* 0x00000016ff2a7819 */ /* 0x000fe2000001162a */
[----:B------:R-:W-:Y:S02]  /*0720*/  IMAD R43, R43, -0x90, R40 ;  /* 0xffffff702b2b7824 */ /* 0x000fe400078e0228 */
[----:B------:R-:W-:Y:S01]  /*0730*/  IMAD R41, R41, 0xe38f, RZ ;  /* 0x0000e38f29297824 */ /* 0x000fe200078e02ff */
[----:B------:R-:W-:-:S02]  /*0740*/  PRMT R42, R42, 0x9910, RZ ;  /* 0x000099102a2a7816 */ /* 0x000fc400000000ff */
[----:B------:R-:W-:Y:S02]  /*0750*/  LOP3.LUT R44, R43, 0xffff, RZ, 0xc0, !PT ;  /* 0x0000ffff2b2c7812 */ /* 0x000fe400078ec0ff */
[----:B------:R-:W-:Y:S01]  /*0760*/  SHF.R.U32.HI R43, RZ, 0x17, R41 ;  /* 0x00000017ff2b7819 */ /* 0x000fe20000011629 */
[----:B------:R-:W-:Y:S01]  /*0770*/  IMAD R42, R42, 0x48, RZ ;  /* 0x000000482a2a7824 */ /* 0x000fe200078e02ff */
[----:B------:R-:W-:Y:S02]  /*0780*/  ISETP.GT.U32.AND P1, PT, R44, 0x47, PT ;  /* 0x000000472c00780c */ /* 0x000fe40003f24070 */
[----:B------:R-:W-:Y:S02]  /*0790*/  PRMT R47, R43, 0x9910, RZ ;  /* 0x000099102b2f7816 */ /* 0x000fe400000000ff */
[----:B------:R-:W-:Y:S02]  /*07a0*/  SHF.R.U32.HI R44, RZ, 0x17, R46 ;  /* 0x00000017ff2c7819 */ /* 0x000fe4000001162e */
[----:B------:R-:W-:Y:S01]  /*07b0*/  SHF.R.U32.HI R43, RZ, 0x17, R45 ;  /* 0x00000017ff2b7819 */ /* 0x000fe2000001162d */
[----:B------:R-:W-:Y:S01]  /*07c0*/  IMAD R47, R47, -0x90, R40 ;  /* 0xffffff702f2f7824 */ /* 0x000fe200078e0228 */
[----:B------:R-:W-:-:S02]  /*07d0*/  PRMT R153, R44, 0x9910, RZ ;  /* 0x000099102c997816 */ /* 0x000fc400000000ff */
[----:B------:R-:W-:Y:S02]  /*07e0*/  PRMT R155, R43, 0x9910, RZ ;  /* 0x000099102b9b7816 */ /* 0x000fe400000000ff */
[----:B------:R-:W-:Y:S01]  /*07f0*/  IADD3 R47, PT, PT, R47, -0xc, RZ ;  /* 0xfffffff42f2f7810 */ /* 0x000fe20007ffe0ff */
[--C-:B------:R-:W-:Y:S01]  /*0800*/  IMAD R153, R153, -0x90, R40.reuse ;  /* 0xffffff7099997824 */ /* 0x100fe200078e0228 */
[-C--:B------:R-:W-:Y:S01]  /*0810*/  MOV R44, R156.reuse ;  /* 0x0000009c002c7202 */ /* 0x080fe20000000f00 */
[----:B------:R-:W-:Y:S01]  /*0820*/  IMAD R155, R155, -0x90, R40 ;  /* 0xffffff709b9b7824 */ /* 0x000fe200078e0228 */
[----:B------:R-:W-:Y:S01]  /*0830*/  LOP3.LUT R47, R47, 0xffff, RZ, 0xc0, !PT ;  /* 0x0000ffff2f2f7812 */ /* 0x000fe200078ec0ff */
[----:B------:R-:W-:Y:S01]  /*0840*/  IMAD.HI.U32 R40, R150, 0x38e38e39, RZ ;  /* 0x38e38e3996287827 */ /* 0x000fe200078e00ff */
[----:B------:R-:W-:Y:S02]  /*0850*/  MOV R43, R156 ;  /* 0x0000009c002b7202 */ /* 0x000fe40000000f00 */
[----:B------:R-:W-:-:S02]  /*0860*/  ISETP.GT.U32.AND P0, PT, R47, 0x47, PT ;  /* 0x000000472f00780c */ /* 0x000fc40003f04070 */
[----:B------:R-:W-:Y:S02]  /*0870*/  @!P1 IADD3 R156, PT, PT, R149, RZ, RZ ;  /* 0x000000ff959c9210 */ /* 0x000fe40007ffe0ff */
[--C-:B------:R-:W-:Y:S02]  /*0880*/  SHF.R.U32.HI R47, RZ, 0x2, R40.reuse ;  /* 0x00000002ff2f7819 */ /* 0x100fe40000011628 */
[----:B------:R-:W-:Y:S02]  /*0890*/  SHF.R.U32.HI R40, RZ, 0x5, R40 ;  /* 0x00000005ff287819 */ /* 0x000fe40000011628 */
[----:B------:R-:W-:Y:S01]  /*08a0*/  IADD3 R153, PT, PT, R153, -0x8, RZ ;  /* 0xfffffff899997810 */ /* 0x000fe20007ffe0ff */
[----:B------:R-:W-:Y:S01]  /*08b0*/  IMAD R47, R47, -0x12, R156 ;  /* 0xffffffee2f2f7824 */ /* 0x000fe200078e029c */
[----:B------:R-:W-:Y:S02]  /*08c0*/  SHF.R.U32.HI R41, RZ, 0x16, R41 ;  /* 0x00000016ff297819 */ /* 0x000fe40000011629 */
[----:B------:R-:W-:Y:S01]  /*08d0*/  LOP3.LUT R153, R153, 0xffff, RZ, 0xc0, !PT ;  /* 0x0000ffff99997812 */ /* 0x000fe200078ec0ff */
[----:B------:R-:W-:Y:S01]  /*08e0*/  IMAD R40, R40, 0x24000, R47 ;  /* 0x0002400028287824 */ /* 0x000fe200078e022f */
[----:B------:R-:W-:Y:S01]  /*08f0*/  @!P0 IADD3 R154, PT, PT, R149, RZ, RZ ;  /* 0x000000ff959a8210 */ /* 0x000fe20007ffe0ff */
[----:B------:R-:W-:Y:S01]  /*0900*/  IMAD.HI.U32 R47, R84, 0x38e38e39, RZ ;  /* 0x38e38e39542f7827 */ /* 0x000fe200078e00ff */
[----:B------:R-:W-:-:S02]  /*0910*/  ISETP.GT.U32.AND P1, PT, R153, 0x47, PT ;  /* 0x000000479900780c */ /* 0x000fc40003f24070 */
[----:B------:R-:W-:Y:S02]  /*0920*/  IADD3 R155, PT, PT, R155, -0x4, RZ ;  /* 0xfffffffc9b9b7810 */ /* 0x000fe40007ffe0ff */
[--C-:B------:R-:W-:Y:S02]  /*0930*/  SHF.R.U32.HI R153, RZ, 0x2, R47.reuse ;  /* 0x00000002ff997819 */ /* 0x100fe4000001162f */
[----:B------:R-:W-:Y:S02]  /*0940*/  SHF.R.U32.HI R47, RZ, 0x5, R47 ;  /* 0x00000005ff2f7819 */ /* 0x000fe4000001162f */
[----:B------:R-:W-:Y:S01]  /*0950*/  LOP3.LUT R155, R155, 0xffff, RZ, 0xc0, !PT ;  /* 0x0000ffff9b9b7812 */ /* 0x000fe200078ec0ff */
[----:B------:R-:W-:Y:S01]  /*0960*/  IMAD R154, R153, -0x12, R154 ;  /* 0xffffffee999a7824 */ /* 0x000fe200078e029a */
[----:B------:R-:W-:Y:S02]  /*0970*/  SHF.R.U32.HI R46, RZ, 0x16, R46 ;  /* 0x00000016ff2e7819 */ /* 0x000fe4000001162e */
[----:B------:R-:W-:Y:S01]  /*0980*/  ISETP.GT.U32.AND P2, PT, R155, 0x47, PT ;  /* 0x000000479b00780c */ /* 0x000fe20003f44070 */
[----:B------:R-:W-:Y:S01]  /*0990*/  IMAD R47, R47, 0x24000, R154 ;  /* 0x000240002f2f7824 */ /* 0x000fe200078e029a */
[----:B------:R-:W-:Y:S01]  /*09a0*/  PRMT R154, R41, 0x9910, RZ ;  /* 0x00009910299a7816 */ /* 0x000fe200000000ff */
[----:B------:R-:W-:Y:S01]  /*09b0*/  IMAD.HI.U32 R41, R145, 0x38e38e39, RZ ;  /* 0x38e38e3991297827 */ /* 0x000fe200078e00ff */
[----:B------:R-:W-:-:S02]  /*09c0*/  @!P1 IADD3 R44, PT, PT, R149, RZ, RZ ;  /* 0x000000ff952c9210 */ /* 0x000fc40007ffe0ff */
[----:B------:R-:W-:Y:S01]  /*09d0*/  SHF.R.U32.HI R45, RZ, 0x16, R45 ;  /* 0x00000016ff2d7819 */ /* 0x000fe2000001162d */
[----:B------:R-:W-:Y:S01]  /*09e0*/  IMAD R154, R154, 0x48, RZ ;  /* 0x000000489a9a7824 */ /* 0x000fe200078e02ff */
[--C-:B------:R-:W-:Y:S02]  /*09f0*/  SHF.R.U32.HI R153, RZ, 0x2, R41.reuse ;  /* 0x00000002ff997819 */ /* 0x100fe40000011629 */
[----:B------:R-:W-:Y:S02]  /*0a00*/  SHF.R.U32.HI R41, RZ, 0x5, R41 ;  /* 0x00000005ff297819 */ /* 0x000fe40000011629 */
[----:B------:R-:W-:Y:S01]  /*0a10*/  PRMT R46, R46, 0x9910, RZ ;  /* 0x000099102e2e7816 */ /* 0x000fe200000000ff */
[----:B------:R-:W-:Y:S01]  /*0a20*/  IMAD R44, R153, -0x12, R44 ;  /* 0xffffffee992c7824 */ /* 0x000fe200078e022c */
[----:B------:R-:W-:Y:S02]  /*0a30*/  IADD3 R153, PT, PT, RZ, -R154, RZ ;  /* 0x8000009aff997210 */ /* 0x000fe40007ffe0ff */
[----:B------:R-:W-:Y:S01]  /*0a40*/  @!P2 IADD3 R43, PT, PT, R149, RZ, RZ ;  /* 0x000000ff952ba210 */ /* 0x000fe20007ffe0ff */
[----:B------:R-:W-:Y:S01]  /*0a50*/  IMAD R41, R41, 0x24000, R44 ;  /* 0x0002400029297824 */ /* 0x000fe200078e022c */
[----:B------:R-:W-:Y:S01]  /*0a60*/  PRMT R153, R153, 0x7710, RZ ;  /* 0x0000771099997816 */ /* 0x000fe200000000ff */
[----:B------:R-:W-:Y:S01]  /*0a70*/  IMAD.HI.U32 R44, R146, 0x38e38e39, RZ ;  /* 0x38e38e39922c7827 */ /* 0x000fe200078e00ff */
[----:B------:R-:W-:-:S02]  /*0a80*/  PRMT R45, R45, 0x9910, RZ ;  /* 0x000099102d2d7816 */ /* 0x000fc400000000ff */
[----:B------:R-:W-:Y:S01]  /*0a90*/  IADD3 R153, PT, PT, R153, R86, RZ ;  /* 0x0000005699997210 */ /* 0x000fe20007ffe0ff */
[----:B------:R-:W-:Y:S01]  /*0aa0*/  IMAD R46, R46, 0x48, RZ ;  /* 0x000000482e2e7824 */ /* 0x000fe200078e02ff */
[--C-:B------:R-:W-:Y:S01]  /*0ab0*/  SHF.R.U32.HI R154, RZ, 0x2, R44.reuse ;  /* 0x00000002ff9a7819 */ /* 0x100fe2000001162c */
[----:B------:R-:W-:Y:S01]  /*0ac0*/  IMAD R45, R45, 0x48, RZ ;  /* 0x000000482d2d7824 */ /* 0x000fe200078e02ff */
[----:B------:R-:W-:Y:S02]  /*0ad0*/  LOP3.LUT R153, R153, 0xff, RZ, 0xc0, !PT ;  /* 0x000000ff99997812 */ /* 0x000fe400078ec0ff */
[----:B------:R-:W-:Y:S01]  /*0ae0*/  IADD3 R46, PT, PT, RZ, -R46, RZ ;  /* 0x8000002eff2e7210 */ /* 0x000fe20007ffe0ff */
[----:B------:R-:W-:Y:S01]  /*0af0*/  IMAD R154, R154, -0x12, R43 ;  /* 0xffffffee9a9a7824 */ /* 0x000fe200078e022b */
[----:B------:R-:W-:Y:S01]  /*0b00*/  SHF.R.U32.HI R43, RZ, 0x5, R44 ;  /* 0x00000005ff2b7819 */ /* 0x000fe2000001162c */
[----:B------:R-:W-:Y:S01]  /*0b10*/  IMAD.HI.U32 R44, R153, 0xe38e38f, RZ ;  /* 0x0e38e38f992c7827 */ /* 0x000fe200078e00ff */
[----:B------:R-:W-:-:S02]  /*0b20*/  IADD3 R45, PT, PT, RZ, -R45, RZ ;  /* 0x8000002dff2d7210 */ /* 0x000fc40007ffe0ff */
[----:B------:R-:W-:Y:S01]  /*0b30*/  PRMT R46, R46, 0x7710, RZ ;  /* 0x000077102e2e7816 */ /* 0x000fe200000000ff */
[----:B------:R-:W-:Y:S01]  /*0b40*/  IMAD R44, R44, 0x90, R47 ;  /* 0x000000902c2c7824 */ /* 0x000fe200078e022f */
[----:B------:R-:W-:Y:S01]  /*0b50*/  IADD3 R47, PT, PT, RZ, -R42, RZ ;  /* 0x8000002aff2f7210 */ /* 0x000fe20007ffe0ff */
[----:B------:R-:W-:Y:S01]  /*0b60*/  IMAD R43, R43, 0x24000, R154 ;  /* 0x000240002b2b7824 */ /* 0x000fe200078e029a */
[----:B------:R-:W-:Y:S02]  /*0b70*/  PRMT R42, R45, 0x7710, RZ ;  /* 0x000077102d2a7816 */ /* 0x000fe400000000ff */
[----:B------:R-:W-:Y:S02]  /*0b80*/  PRMT R47, R47, 0x7710, RZ ;  /* 0x000077102f2f7816 */ /* 0x000fe400000000ff */
[----:B------:R-:W-:Y:S02]  /*0b90*/  IADD3 R46, PT, PT, R46, R87, RZ ;  /* 0x000000572e2e7210 */ /* 0x000fe40007ffe0ff */
[----:B------:R-:W-:-:S02]  /*0ba0*/  IADD3 R45, PT, PT, R42, R147, RZ ;  /* 0x000000932a2d7210 */ /* 0x000fc40007ffe0ff */
[----:B------:R-:W-:Y:S02]  /*0bb0*/  IADD3 R42, PT, PT, R47, R88, RZ ;  /* 0x000000582f2a7210 */ /* 0x000fe40007ffe0ff */
[----:B------:R-:W-:Y:S02]  /*0bc0*/  LOP3.LUT R153, R46, 0xff, RZ, 0xc0, !PT ;  /* 0x000000ff2e997812 */ /* 0x000fe400078ec0ff */
[----:B------:R-:W1:Y:S01]  /*0bd0*/  LDC.64 R46, c[0x0][0x380] ;  /* 0x0000e000ff2e7b82 */ /* 0x000e620000000a00 */
[----:B------:R-:W-:Y:S02]  /*0be0*/  LOP3.LUT R45, R45, 0xff, RZ, 0xc0, !PT ;  /* 0x000000ff2d2d7812 */ /* 0x000fe400078ec0ff */
[----:B------:R-:W-:Y:S01]  /*0bf0*/  LOP3.LUT R42, R42, 0xff, RZ, 0xc0, !PT ;  /* 0x000000ff2a2a7812 */ /* 0x000fe200078ec0ff */
[----:B------:R-:W-:-:S04]  /*0c00*/  IMAD.HI.U32 R156, R153, 0xe38e38f, RZ ;  /* 0x0e38e38f999c7827 */ /* 0x000fc800078e00ff */
[----:B------:R-:W-:Y:S01]  /*0c10*/  IMAD.HI.U32 R154, R45, 0xe38e38f, RZ ;  /* 0x0e38e38f2d9a7827 */ /* 0x000fe200078e00ff */
[----:B------:R-:W-:-:S03]  /*0c20*/  IADD3 R45, PT, PT, R44, -0xc, RZ ;  /* 0xfffffff42c2d7810 */ /* 0x000fc60007ffe0ff */
[----:B------:R-:W-:Y:S02]  /*0c30*/  IMAD R156, R156, 0x90, R41 ;  /* 0x000000909c9c7824 */ /* 0x000fe400078e0229 */
[----:B------:R-:W-:Y:S02]  /*0c40*/  IMAD R43, R154, 0x90, R43 ;  /* 0x000000909a2b7824 */ /* 0x000fe400078e022b */
[----:B------:R-:W-:-:S03]  /*0c50*/  IMAD.HI.U32 R41, R42, 0xe38e38f, RZ ;  /* 0x0e38e38f2a297827 */ /* 0x000fc600078e00ff */
[----:B------:R-:W-:Y:S01]  /*0c60*/  IADD3 R43, PT, PT, R43, -0x4, RZ ;  /* 0xfffffffc2b2b7810 */ /* 0x000fe20007ffe0ff */
[----:B------:R-:W-:Y:S01]  /*0c70*/  IMAD R153, R41, 0x90, R40 ;  /* 0x0000009029997824 */ /* 0x000fe200078e0228 */
[----:B------:R-:W-:Y:S01]  /*0c80*/  IADD3 R41, PT, PT, R156, -0x8, RZ ;  /* 0xfffffff89c297810 */ /* 0x000fe20007ffe0ff */
[----:B-1----:R-:W-:-:S04]  /*0c90*/  IMAD.WIDE.U32 R44, R45, 0x4, R46 ;  /* 0x000000042d2c7825 */ /* 0x002fc800078e002e */
[--C-:B------:R-:W-:Y:S02]  /*0ca0*/  IMAD.WIDE.U32 R40, R41, 0x4, R46.reuse ;  /* 0x0000000429287825 */ /* 0x100fe400078e002e */
[----:B0-----:R-:W2:Y:S02]  /*0cb0*/  LDG.E.CONSTANT R44, desc[UR12][R44.64] ;  /* 0x0000000c2c2c7981 */ /* 0x001ea4000c1e9900 */
[--C-:B------:R-:W-:Y:S02]  /*0cc0*/  IMAD.WIDE.U32 R42, R43, 0x4, R46.reuse ;  /* 0x000000042b2a7825 */ /* 0x100fe400078e002e */
[----:B------:R-:W3:Y:S02]  /*0cd0*/  LDG.E.CONSTANT R40, desc[UR12][R40.64] ;  /* 0x0000000c28287981 */ /* 0x000ee4000c1e9900 */
[----:B------:R-:W-:Y:S02]  /*0ce0*/  IMAD.WIDE.U32 R46, R153, 0x4, R46 ;  /* 0x00000004992e7825 */ /* 0x000fe400078e002e */
[----:B------:R-:W4:Y:S04]  /*0cf0*/  LDG.E.CONSTANT R42, desc[UR12][R42.64] ;  /* 0x0000000c2a2a7981 */ /* 0x000f28000c1e9900 */
[----:B------:R-:W5:Y:S01]  /*0d00*/  LDG.E.CONSTANT R46, desc[UR12][R46.64] ;  /* 0x0000000c2e2e7981 */ /* 0x000f62000c1e9900 */
[----:B------:R-:W-:-:S02]  /*0d10*/  IADD3 R152, PT, PT, R152, 0x10, RZ ;  /* 0x0000001098987810 */ /* 0x000fc40007ffe0ff */
[----:B------:R-:W-:Y:S02]  /*0d20*/  IADD3 R147, PT, PT, R147, 0x10, RZ ;  /* 0x0000001093937810 */ /* 0x000fe40007ffe0ff */
[----:B------:R-:W-:Y:S02]  /*0d30*/  IADD3 R89, PT, PT, R89, 0x10, RZ ;  /* 0x0000001059597810 */ /* 0x000fe40007ffe0ff */
[----:B------:R-:W-:Y:S02]  /*0d40*/  IADD3 R87, PT, PT, R87, 0x10, RZ ;  /* 0x0000001057577810 */ /* 0x000fe40007ffe0ff */
[----:B------:R-:W-:Y:S02]  /*0d50*/  IADD3 R86, PT, PT, R86, 0x10, RZ ;  /* 0x0000001056567810 */ /* 0x000fe40007ffe0ff */
[----:B------:R-:W-:Y:S02]  /*0d60*/  IADD3 R85, PT, PT, R85, 0x10, RZ ;  /* 0x0000001055557810 */ /* 0x000fe40007ffe0ff */
[----:B------:R-:W-:-:S02]  /*0d70*/  IADD3 R148, PT, PT, R148, 0x10, RZ ;  /* 0x0000001094947810 */ /* 0x000fc40007ffe0ff */
[----:B------:R-:W-:Y:S02]  /*0d80*/  IADD3 R88, PT, PT, R88, 0x10, RZ ;  /* 0x0000001058587810 */ /* 0x000fe40007ffe0ff */
[----:B------:R-:W-:Y:S02]  /*0d90*/  IADD3 R146, PT, PT, R146, 0x10, RZ ;  /* 0x0000001092927810 */ /* 0x000fe40007ffe0ff */
[----:B------:R-:W-:Y:S02]  /*0da0*/  IADD3 R145, PT, PT, R145, 0x10, RZ ;  /* 0x0000001091917810 */ /* 0x000fe40007ffe0ff */
[----:B------:R-:W-:Y:S02]  /*0db0*/  IADD3 R84, PT, PT, R84, 0x10, RZ ;  /* 0x0000001054547810 */ /* 0x000fe40007ffe0ff */
[----:B------:R-:W-:Y:S02]  /*0dc0*/  IADD3 R150, PT, PT, R150, 0x10, RZ ;  /* 0x0000001096967810 */ /* 0x000fe40007ffe0ff */
[----:B------:R-:W-:Y:S01]  /*0dd0*/  IADD3 R149, PT, PT, R149, 0x10, RZ ;  /* 0x0000001095957810 */ /* 0x000fe20007ffe0ff */
[----:B--2---:R1:W-:Y:S04]  /*0de0*/  STS [R151+UR5+-0x20], R44 ;  /* 0xffffe02c97007988 */ /* 0x0043e80008000805 */
[----:B---3--:R1:W-:Y:S04]  /*0df0*/  STS [R151+UR5+-0x10], R40 ;  /* 0xfffff02897007988 */ /* 0x0083e80008000805 */
[----:B----4-:R1:W-:Y:S04]  /*0e00*/  STS [R151+UR5], R42 ;  /* 0x0000002a97007988 */ /* 0x0103e80008000805 */
[----:B-----5:R1:W-:Y:S01]  /*0e10*/  STS [R151+UR5+0x10], R46 ;  /* 0x0000102e97007988 */ /* 0x0203e20008000805 */
[----:B------:R-:W-:-:S04]  /*0e20*/  UIADD3 UR5, UPT, UPT, UR5, 0x40, URZ ;  /* 0x0000004005057890 */ /* 0x000fc8000fffe0ff */
[----:B------:R-:W-:-:S09]  /*0e30*/  UISETP.NE.AND UP0, UPT, UR5, 0x920, UPT ;  /* 0x000009200500788c */ /* 0x000fd2000bf05270 */
[----:B-1----:R-:W-:Y:S05]  /*0e40*/  BRA.U UP0, `(.L_x_0) ;  /* 0xfffffff500fc7547 */ /* 0x002fea000b83ffff */
[----:B------:R-:W0:Y:S01]  /*0e50*/  S2UR UR9, SR_CTAID.X ;  /* 0x00000000000979c3 */ /* 0x000e220000002500 */
[C---:B------:R-:W-:Y:S01]  /*0e60*/  IADD3 R145, PT, PT, R0.reuse, 0x4, RZ ;  /* 0x0000000400917810 */ /* 0x040fe20007ffe0ff */
[----:B------:R-:W-:Y:S01]  /*0e70*/  HFMA2 R149, -RZ, RZ, 0, 0 ;  /* 0x00000000ff957431 */ /* 0x000fe200000001ff */
[C---:B------:R-:W-:Y:S02]  /*0e80*/  IADD3 R146, PT, PT, R0.reuse, 0xc, RZ ;  /* 0x0000000c00927810 */ /* 0x040fe40007ffe0ff */
[----:B------:R-:W-:Y:S02]  /*0e90*/  LOP3.LUT R147, R0, 0xf, RZ, 0xc0, !PT ;  /* 0x0000000f00937812 */ /* 0x000fe400078ec0ff */
[----:B------:R-:W-:Y:S01]  /*0ea0*/  LOP3.LUT R150, R145, 0xf, RZ, 0xc0, !PT ;  /* 0x0000000f91967812 */ /* 0x000fe200078ec0ff */
[----:B------:R-:W1:Y:S01]  /*0eb0*/  S2UR UR8, SR_CgaCtaId ;  /* 0x00000000000879c3 */ /* 0x000e620000008800 */
[----:B------:R-:W-:Y:S01]  /*0ec0*/  LOP3.LUT R151, R146, 0xf, RZ, 0xc0, !PT ;  /* 0x0000000f92977812 */ /* 0x000fe200078ec0ff */
[----:B0-----:R-:W-:-:S04]  /*0ed0*/  USHF.L.U32 UR5, UR9, 0x4, URZ ;  /* 0x0000000409057899 */ /* 0x001fc800080006ff */
[----:B------:R-:W-:-:S03]  /*0ee0*/  ULOP3.LUT UR7, UR5, 0x10, URZ, 0xc0, !UPT ;  /* 0x0000001005077892 */ /* 0x000fc6000f8ec0ff */
[----:B------:R-:W-:Y:S01]  /*0ef0*/  UMOV UR5, 0x400 ;  /* 0x0000040000057882 */ /* 0x000fe20000000000 */
[----:B------:R-:W-:Y:S02]  /*0f00*/  UIMAD UR10, UR4, 0x240, UR7 ;  /* 0x00000240040a78a4 */ /* 0x000fe4000f8e0207 */
[----:B------:R-:W-:-:S04]  /*0f10*/  UIADD3 UR5, UPT, UPT, UR5, 0x900, URZ ;  /* 0x0000090005057890 */ /* 0x000fc8000fffe0ff */
[----:B------:R-:W-:Y:S01]  /*0f20*/  MOV R40, UR10 ;  /* 0x0000000a00287c02 */ /* 0x000fe20008000f00 */
[----:B-1----:R-:W-:Y:S01]  /*0f30*/  ULEA UR8, UR8, UR5, 0x18 ;  /* 0x0000000508087291 */ /* 0x002fe2000f8ec0ff */
[----:B------:R-:W-:Y:S02]  /*0f40*/  MOV R41, UR10 ;  /* 0x0000000a00297c02 */ /* 0x000fe40008000f00 */
[----:B------:R-:W-:Y:S02]  /*0f50*/  LOP3.LUT R147, R40, 0x8, R147, 0xf6, !PT ;  /* 0x0000000828937812 */ /* 0x000fe400078ef693 */
[----:B------:R-:W-:Y:S02]  /*0f60*/  LOP3.LUT R150, R150, UR10, RZ, 0xfc, !PT ;  /* 0x0000000a96967c12 */ /* 0x000fe4000f8efcff */
[----:B------:R-:W-:Y:S02]  /*0f70*/  LOP3.LUT R151, R151, UR10, RZ, 0xfc, !PT ;  /* 0x0000000a97977c12 */ /* 0x000fe4000f8efcff */
[----:B------:R-:W-:-:S07]  /*0f80*/  LOP3.LUT R148, R41, 0xf, R0, 0xf8, !PT ;  /* 0x0000000f29947812 */ /* 0x000fce00078ef800 */
.L_x_1:
[----:B0-----:R-:W0:Y:S01]  /*0f90*/  LDC.64 R88, c[0x0][0x388] ;  /* 0x0000e200ff587b82 */ /* 0x001e220000000a00 */
[----:B------:R-:W-:-:S04]  /*0fa0*/  LEA R152, R149, R0, 0x2 ;  /* 0x0000000095987211 */ /* 0x000fc800078e10ff */
[----:B------:R-:W-:-:S04]  /*0fb0*/  SHF.L.U32 R42, R152, 0x1, RZ ;  /* 0x00000001982a7819 */ /* 0x000fc800000006ff */
[C---:B------:R-:W-:Y:S02]  /*0fc0*/  LOP3.LUT R41, R42.reuse, 0xfe0, RZ, 0xc0, !PT ;  /* 0x00000fe02a297812 */ /* 0x040fe400078ec0ff */
[C---:B------:R-:W-:Y:S02]  /*0fd0*/  IADD3 R43, PT, PT, R42.reuse, 0x8, RZ ;  /* 0x000000082a2b7810 */ /* 0x040fe40007ffe0ff */
[----:B------:R-:W-:Y:S02]  /*0fe0*/  IADD3 R41, PT, PT, R41, R148, RZ ;  /* 0x0000009429297210 */ /* 0x000fe40007ffe0ff */
[C---:B------:R-:W-:Y:S02]  /*0ff0*/  IADD3 R45, PT, PT, R42.reuse, 0x18, RZ ;  /* 0x000000182a2d7810 */ /* 0x040fe40007ffe0ff */
[C---:B------:R-:W-:Y:S02]  /*1000*/  IADD3 R47, PT, PT, R42.reuse, 0x28, RZ ;  /* 0x000000282a2f7810 */ /* 0x040fe40007ffe0ff */
[----:B------:R-:W-:-:S02]  /*1010*/  IADD3 R44, PT, PT, R42, 0x10, RZ ;  /* 0x000000102a2c7810 */ /* 0x000fc40007ffe0ff */
[C---:B------:R-:W-:Y:S02]  /*1020*/  IADD3 R46, PT, PT, R42.reuse, 0x20, RZ ;  /* 0x000000202a2e7810 */ /* 0x040fe40007ffe0ff */
[C---:B------:R-:W-:Y:S01]  /*1030*/  IADD3 R84, PT, PT, R42.reuse, 0x30, RZ ;  /* 0x000000302a547810 */ /* 0x040fe20007ffe0ff */
[----:B0-----:R-:W-:Y:S01]  /*1040*/  IMAD.WIDE.U32 R40, R41, 0x4, R88 ;  /* 0x0000000429287825 */ /* 0x001fe200078e0058 */
[----:B------:R-:W-:Y:S02]  /*1050*/  IADD3 R85, PT, PT, R42, 0x38, RZ ;  /* 0x000000382a557810 */ /* 0x000fe40007ffe0ff */
[----:B------:R-:W-:Y:S02]  /*1060*/  LOP3.LUT R43, R43, 0xfe0, RZ, 0xc0, !PT ;  /* 0x00000fe02b2b7812 */ /* 0x000fe400078ec0ff */
[----:B------:R-:W-:Y:S01]  /*1070*/  LOP3.LUT R42, R45, 0xfe0, RZ, 0xc0, !PT ;  /* 0x00000fe02d2a7812 */ /* 0x000fe200078ec0ff */
[----:B------:R0:W2:Y:S01]  /*1080*/  LDG.E.CONSTANT R153, desc[UR12][R40.64] ;  /* 0x0000000c28997981 */ /* 0x0000a2000c1e9900 */
[----:B------:R-:W-:-:S02]  /*1090*/  LOP3.LUT R87, R47, 0xfe0, RZ, 0xc0, !PT ;  /* 0x00000fe02f577812 */ /* 0x000fc400078ec0ff */
[----:B------:R-:W-:Y:S02]  /*10a0*/  LOP3.LUT R44, R44, 0xfe0, RZ, 0xc0, !PT ;  /* 0x00000fe02c2c7812 */ /* 0x000fe400078ec0ff */
[----:B------:R-:W-:Y:S02]  /*10b0*/  LOP3.LUT R45, R46, 0xfe0, RZ, 0xc0, !PT ;  /* 0x00000fe02e2d7812 */ /* 0x000fe400078ec0ff */
[----:B------:R-:W-:Y:S02]  /*10c0*/  LOP3.LUT R84, R84, 0xfe0, RZ, 0xc0, !PT ;  /* 0x00000fe054547812 */ /* 0x000fe400078ec0ff */
[----:B------:R-:W-:Y:S02]  /*10d0*/  IADD3 R43, PT, PT, R43, R150, RZ ;  /* 0x000000962b2b7210 */ /* 0x000fe40007ffe0ff */
[----:B0-----:R-:W-:Y:S02]  /*10e0*/  LOP3.LUT R40, R85, 0xfe0, RZ, 0xc0, !PT ;  /* 0x00000fe055287812 */ /* 0x001fe400078ec0ff */
[----:B------:R-:W-:Y:S01]  /*10f0*/  IADD3 R41, PT, PT, R150, R87, RZ ;  /* 0x0000005796297210 */ /* 0x000fe20007ffe0ff */
[----:B------:R-:W-:Y:S01]  /*1100*/  IMAD.WIDE.U32 R86, R43, 0x4, R88 ;  /* 0x000000042b567825 */ /* 0x000fe200078e0058 */
[----:B------:R-:W-:-:S02]  /*1110*/  IADD3 R85, PT, PT, R44, R147, RZ ;  /* 0x000000932c557210 */ /* 0x000fc40007ffe0ff */
[----:B------:R-:W-:Y:S01]  /*1120*/  IADD3 R47, PT, PT, R42, R151, RZ ;  /* 0x000000972a2f7210 */ /* 0x000fe20007ffe0ff */
[--C-:B------:R-:W-:Y:S01]  /*1130*/  IMAD.WIDE.U32 R42, R41, 0x4, R88.reuse ;  /* 0x00000004292a7825 */ /* 0x100fe200078e0058 */
[----:B------:R-:W-:Y:S01]  /*1140*/  IADD3 R45, PT, PT, R148, R45, RZ ;  /* 0x0000002d942d7210 */ /* 0x000fe20007ffe0ff */
[----:B------:R-:W3:Y:S01]  /*1150*/  LDG.E.CONSTANT R87, desc[UR12][R86.64] ;  /* 0x0000000c56577981 */ /* 0x000ee2000c1e9900 */
[----:B------:R-:W-:Y:S01]  /*1160*/  IADD3 R155, PT, PT, R147, R84, RZ ;  /* 0x00000054939b7210 */ /* 0x000fe20007ffe0ff */
[--C-:B------:R-:W-:Y:S01]  /*1170*/  IMAD.WIDE.U32 R84, R85, 0x4, R88.reuse ;  /* 0x0000000455547825 */ /* 0x100fe200078e0058 */
[----:B------:R-:W-:Y:S01]  /*1180*/  IADD3 R157, PT, PT, R151, R40, RZ ;  /* 0x00000028979d7210 */ /* 0x000fe20007ffe0ff */
[----:B------:R-:W4:Y:S02]  /*1190*/  LDG.E.CONSTANT R43, desc[UR12][R42.64] ;  /* 0x0000000c2a2b7981 */ /* 0x000f24000c1e9900 */
[--C-:B------:R-:W-:Y:S02]  /*11a0*/  IMAD.WIDE.U32 R46, R47, 0x4, R88.reuse ;  /* 0x000000042f2e7825 */ /* 0x100fe400078e0058 */
[----:B------:R-:W5:Y:S02]  /*11b0*/  LDG.E.CONSTANT R85, desc[UR12][R84.64] ;  /* 0x0000000c54557981 */ /* 0x000f64000c1e9900 */
[----:B------:R-:W-:-:S02]  /*11c0*/  IMAD.WIDE.U32 R44, R45, 0x4, R88 ;  /* 0x000000042d2c7825 */ /* 0x000fc400078e0058 */
[----:B------:R-:W5:Y:S02]  /*11d0*/  LDG.E.CONSTANT R47, desc[UR12][R46.64] ;  /* 0x0000000c2e2f7981 */ /* 0x000f64000c1e9900 */
[--C-:B------:R-:W-:Y:S02]  /*11e0*/  IMAD.WIDE.U32 R40, R155, 0x4, R88.reuse ;  /* 0x000000049b287825 */ /* 0x100fe400078e0058 */
[----:B------:R-:W5:Y:S02]  /*11f0*/  LDG.E.CONSTANT R45, desc[UR12][R44.64] ;  /* 0x0000000c2c2d7981 */ /* 0x000f64000c1e9900 */
[----:B------:R-:W-:Y:S02]  /*1200*/  IMAD.WIDE.U32 R88, R157, 0x4, R88 ;  /* 0x000000049d587825 */ /* 0x000fe400078e0058 */
[----:B------:R-:W5:Y:S04]  /*1210*/  LDG.E.CONSTANT R41, desc[UR12][R40.64] ;  /* 0x0000000c28297981 */ /* 0x000f68000c1e9900 */
[----:B------:R-:W5:Y:S01]  /*1220*/  LDG.E.CONSTANT R89, desc[UR12][R88.64] ;  /* 0x0000000c58597981 */ /* 0x000f62000c1e9900 */
[----:B------:R-:W-:-:S02]  /*1230*/  LEA R152, R152, UR8, 0x2 ;  /* 0x0000000898987c11 */ /* 0x000fc4000f8e10ff */
[----:B------:R-:W-:-:S04]  /*1240*/  IADD3 R149, PT, PT, R149, 0x8, RZ ;  /* 0x0000000895957810 */ /* 0x000fc80007ffe0ff */
[----:B------:R-:W-:Y:S01]  /*1250*/  ISETP.NE.AND P0, PT, R149, 0x48, PT ;  /* 0x000000489500780c */ /* 0x000fe20003f05270 */
[----:B--2---:R0:W-:Y:S04]  /*1260*/  STS [R152], R153 ;  /* 0x0000009998007388 */ /* 0x0041e80000000800 */
[----:B---3--:R0:W-:Y:S04]  /*1270*/  STS [R152+0x10], R87 ;  /* 0x0000105798007388 */ /* 0x0081e80000000800 */
[----:B----4-:R0:W-:Y:S04]  /*1280*/  STS [R152+0x50], R43 ;  /* 0x0000502b98007388 */ /* 0x0101e80000000800 */
[----:B-----5:R0:W-:Y:S04]  /*1290*/  STS [R152+0x20], R85 ;  /* 0x0000205598007388 */ /* 0x0201e80000000800 */
[----:B------:R0:W-:Y:S04]  /*12a0*/  STS [R152+0x30], R47 ;  /* 0x0000302f98007388 */ /* 0x0001e80000000800 */
[----:B------:R0:W-:Y:S04]  /*12b0*/  STS [R152+0x40], R45 ;  /* 0x0000402d98007388 */ /* 0x0001e80000000800 */
[----:B------:R0:W-:Y:S04]  /*12c0*/  STS [R152+0x60], R41 ;  /* 0x0000602998007388 */ /* 0x0001e80000000800 */
[----:B------:R0:W-:Y:S01]  /*12d0*/  STS [R152+0x70], R89 ;  /* 0x0000705998007388 */ /* 0x0001e20000000800 */
[----:B------:R-:W-:Y:S05]  /*12e0*/  @P0 BRA `(.L_x_1) ;  /* 0xfffffffc00280947 */ /* 0x000fea000383ffff */
[----:B------:R-:W-:Y:S01]  /*12f0*/  BAR.SYNC.DEFER_BLOCKING 0x0 ;  /* 0x0000000000007b1d */ /* 0x000fe20000010000 */
[----:B------:R-:W-:Y:S02]  /*1300*/  SHF.L.U32 R40, R0, 0x5, RZ ;  /* 0x0000000500287819 */ /* 0x000fe400000006ff */
[----:B------:R-:W-:Y:S02]  /*1310*/  SHF.R.U32.HI R84, RZ, 0x1, R0 ;  /* 0x00000001ff547819 */ /* 0x000fe40000011600 */
[----:B0-----:R-:W-:Y:S01]  /*1320*/  LOP3.LUT R85, R40, 0x20, RZ, 0xc0, !PT ;  /* 0x0000002028557812 */ /* 0x001fe200078ec0ff */
[----:B------:R-:W-:-:S06]  /*1330*/  UMOV UR5, URZ ;  /* 0x000000ff00057c82 */ /* 0x000fcc0008000000 */
.L_x_2:
[----:B------:R-:W-:Y:S01]  /*1340*/  HFMA2 R41, -RZ, RZ, 0, 4.291534423828125e-06 ;  /* 0x00000048ff297431 */ /* 0x000fe200000001ff */
[----:B------:R-:W-:-:S04]  /*1350*/  MOV R86, UR5 ;  /* 0x0000000500567c02 */ /* 0x000fc80008000f00 */
[----:B------:R-:W-:Y:S01]  /*1360*/  LEA R86, R86, R85, 0x6 ;  /* 0x0000005556567211 */ /* 0x000fe200078e30ff */
[----:B------:R-:W-:-:S04]  /*1370*/  IMAD R40, R84, R41, UR5 ;  /* 0x0000000554287e24 */ /* 0x000fc8000f8e0229 */
[----:B------:R-:W-:Y:S01]  /*1380*/  LDS.128 R44, [R86+UR8+0x10] ;  /* 0x00001008562c7984 */ /* 0x000fe20008000c00 */
[----:B------:R-:W-:Y:S01]  /*1390*/  UIADD3 UR5, UPT, UPT, UR5, 0x1, URZ ;  /* 0x0000000105057890 */ /* 0x000fe2000fffe0ff */
[----:B------:R-:W-:-:S03]  /*13a0*/  LEA R87, R40, UR6, 0x2 ;  /* 0x0000000628577c11 */ /* 0x000fc6000f8e10ff */
[----:B------:R-:W-:Y:S01]  /*13b0*/  UISETP.NE.AND UP0, UPT, UR5, 0x12, UPT ;  /* 0x000000120500788c */ /* 0x000fe2000bf05270 */
[----:B------:R-:W-:Y:S04]  /*13c0*/  LDS.128 R40, [R86+UR8] ;  /* 0x0000000856287984 */ /* 0x000fe80008000c00 */
[----:B------:R-:W0:Y:S04]  /*13d0*/  LDS R88, [R87] ;  /* 0x0000000057587984 */ /* 0x000e280000000800 */
[----:B------:R-:W1:Y:S04]  /*13e0*/  LDS R148, [R87+0x240] ;  /* 0x0002400057947984 */ /* 0x000e680000000800 */
[----:B------:R-:W2:Y:S04]  /*13f0*/  LDS R150, [R87+0x480] ;  /* 0x0004800057967984 */ /* 0x000ea80000000800 */
[----:B------:R-:W3:Y:S04]  /*1400*/  LDS R152, [R87+0x6c0] ;  /* 0x0006c00057987984 */ /* 0x000ee80000000800 */
[----:B------:R-:W4:Y:S04]  /*1410*/  LDS R154, [R87+0x48] ;  /* 0x00004800579a7984 */ /* 0x000f280000000800 */
[----:B------:R-:W5:Y:S04]  /*1420*/  LDS R86, [R87+0x4c8] ;  /* 0x0004c80057567984 */ /* 0x000f680000000800 */
[----:B------:R-:W5:Y:S01]  /*1430*/  LDS R156, [R87+0x288] ;  /* 0x00028800579c7984 */ /* 0x000f620000000800 */
[C---:B0-----:R-:W-:Y:S01]  /*1440*/  FFMA R143, R88.reuse, R40, R143 ;  /* 0x00000028588f7223 */ /* 0x041fe2000000008f */
[C---:B------:R-:W-:Y:S01]  /*1450*/  FFMA R142, R88.reuse, R41, R142 ;  /* 0x00000029588e7223 */ /* 0x040fe2000000008e */
[C---:B------:R-:W-:Y:S01]  /*1460*/  FFMA R141, R88.reuse, R42, R141 ;  /* 0x0000002a588d7223 */ /* 0x040fe2000000008d */
[----:B------:R-:W-:Y:S01]  /*1470*/  FFMA R140, R43, R88, R140 ;  /* 0x000000582b8c7223 */ /* 0x000fe2000000008c */
[C---:B------:R-:W-:Y:S01]  /*1480*/  FFMA R139, R88.reuse, R44, R139 ;  /* 0x0000002c588b7223 */ /* 0x040fe2000000008b */
[C---:B------:R-:W-:Y:S01]  /*1490*/  FFMA R138, R88.reuse, R45, R138 ;  /* 0x0000002d588a7223 */ /* 0x040fe2000000008a */
[----:B------:R-:W-:Y:S01]  /*14a0*/  FFMA R137, R88, R46, R137 ;  /* 0x0000002e58897223 */ /* 0x000fe20000000089 */
[----:B------:R-:W-:Y:S01]  /*14b0*/  FFMA R136, R47, R88, R136 ;  /* 0x000000582f887223 */ /* 0x000fe20000000088 */
[C---:B-1----:R-:W-:Y:S01]  /*14c0*/  FFMA R111, R148.reuse, R40, R111 ;  /* 0x00000028946f7223 */ /* 0x042fe2000000006f */
[C---:B------:R-:W-:Y:S01]  /*14d0*/  FFMA R110, R148.reuse, R41, R110 ;  /* 0x00000029946e7223 */ /* 0x040fe2000000006e */
[C---:B------:R-:W-:Y:S01]  /*14e0*/  FFMA R109, R148.reuse, R42, R109 ;  /* 0x0000002a946d7223 */ /* 0x040fe2000000006d */
[----:B------:R-:W-:Y:S01]  /*14f0*/  FFMA R108, R43, R148, R108 ;  /* 0x000000942b6c7223 */ /* 0x000fe2000000006c */
[C---:B------:R-:W-:Y:S01]  /*1500*/  FFMA R107, R148.reuse, R44, R107 ;  /* 0x0000002c946b7223 */ /* 0x040fe2000000006b */
[C---:B------:R-:W-:Y:S01]  /*1510*/  FFMA R106, R148.reuse, R45, R106 ;  /* 0x0000002d946a7223 */ /* 0x040fe2000000006a */
[----:B------:R-:W-:Y:S01]  /*1520*/  FFMA R105, R148, R46, R105 ;  /* 0x0000002e94697223 */ /* 0x000fe20000000069 */
[----:B------:R-:W-:Y:S01]  /*1530*/  FFMA R104, R47, R148, R104 ;  /* 0x000000942f687223 */ /* 0x000fe20000000068 */
[C---:B--2---:R-:W-:Y:S01]  /*1540*/  FFMA R73, R150.reuse, R40, R73 ;  /* 0x0000002896497223 */ /* 0x044fe20000000049 */
[C---:B------:R-:W-:Y:S01]  /*1550*/  FFMA R72, R150.reuse, R41, R72 ;  /* 0x0000002996487223 */ /* 0x040fe20000000048 */
[C---:B------:R-:W-:Y:S01]  /*1560*/  FFMA R71, R150.reuse, R42, R71 ;  /* 0x0000002a96477223 */ /* 0x040fe20000000047 */
[----:B------:R-:W-:Y:S01]  /*1570*/  FFMA R70, R43, R150, R70 ;  /* 0x000000962b467223 */ /* 0x000fe20000000046 */
[C---:B------:R-:W-:Y:S01]  /*1580*/  FFMA R69, R150.reuse, R44, R69 ;  /* 0x0000002c96457223 */ /* 0x040fe20000000045 */
[C---:B------:R-:W-:Y:S01]  /*1590*/  FFMA R68, R150.reuse, R45, R68 ;  /* 0x0000002d96447223 */ /* 0x040fe20000000044 */
[----:B------:R-:W-:Y:S01]  /*15a0*/  FFMA R67, R150, R46, R67 ;  /* 0x0000002e96437223 */ /* 0x000fe20000000043 */
[----:B------:R-:W-:Y:S01]  /*15b0*/  FFMA R66, R47, R150, R66 ;  /* 0x000000962f427223 */ /* 0x000fe20000000042 */
[----:B------:R-:W0:Y:S01]  /*15c0*/  LDS R88, [R87+0x708] ;  /* 0x0007080057587984 */ /* 0x000e220000000800 */
[C---:B---3--:R-:W-:Y:S01]  /*15d0*/  FFMA R33, R152.reuse, R40, R33 ;  /* 0x0000002898217223 */ /* 0x048fe20000000021 */
[C---:B------:R-:W-:Y:S01]  /*15e0*/  FFMA R32, R152.reuse, R41, R32 ;  /* 0x0000002998207223 */ /* 0x040fe20000000020 */
[C---:B------:R-:W-:Y:S01]  /*15f0*/  FFMA R31, R152.reuse, R42, R31 ;  /* 0x0000002a981f7223 */ /* 0x040fe2000000001f */
[----:B------:R-:W1:Y:S01]  /*1600*/  LDS R148, [R87+0x90] ;  /* 0x0000900057947984 */ /* 0x000e620000000800 */
[----:B------:R-:W-:Y:S01]  /*1610*/  FFMA R30, R43, R152, R30 ;  /* 0x000000982b1e7223 */ /* 0x000fe2000000001e */
[C---:B------:R-:W-:Y:S01]  /*1620*/  FFMA R29, R152.reuse, R44, R29 ;  /* 0x0000002c981d7223 */ /* 0x040fe2000000001d */
[C---:B------:R-:W-:Y:S01]  /*1630*/  FFMA R28, R152.reuse, R45, R28 ;  /* 0x0000002d981c7223 */ /* 0x040fe2000000001c */
[----:B------:R-:W2:Y:S01]  /*1640*/  LDS R150, [R87+0x2d0] ;  /* 0x0002d00057967984 */ /* 0x000ea20000000800 */
[----:B------:R-:W-:Y:S01]  /*1650*/  FFMA R27, R152, R46, R27 ;  /* 0x0000002e981b7223 */ /* 0x000fe2000000001b */
[----:B------:R-:W-:Y:S01]  /*1660*/  FFMA R26, R47, R152, R26 ;  /* 0x000000982f1a7223 */ /* 0x000fe2000000001a */
[C---:B----4-:R-:W-:Y:S01]  /*1670*/  FFMA R135, R154.reuse, R40, R135 ;  /* 0x000000289a877223 */ /* 0x050fe20000000087 */
[C---:B------:R-:W-:Y:S01]  /*1680*/  FFMA R134, R154.reuse, R41, R134 ;  /* 0x000000299a867223 */ /* 0x040fe20000000086 */
[C---:B------:R-:W-:Y:S01]  /*1690*/  FFMA R133, R154.reuse, R42, R133 ;  /* 0x0000002a9a857223 */ /* 0x040fe20000000085 */
[----:B------:R-:W-:Y:S01]  /*16a0*/  FFMA R132, R43, R154, R132 ;  /* 0x0000009a2b847223 */ /* 0x000fe20000000084 */
[C---:B------:R-:W-:Y:S01]  /*16b0*/  FFMA R131, R154.reuse, R44, R131 ;  /* 0x0000002c9a837223 */ /* 0x040fe20000000083 */
[C---:B------:R-:W-:Y:S01]  /*16c0*/  FFMA R130, R154.reuse, R45, R130 ;  /* 0x0000002d9a827223 */ /* 0x040fe20000000082 */
[----:B------:R-:W-:Y:S01]  /*16d0*/  FFMA R129, R154, R46, R129 ;  /* 0x0000002e9a817223 */ /* 0x000fe20000000081 */
[----:B------:R-:W-:Y:S01]  /*16e0*/  FFMA R128, R47, R154, R128 ;  /* 0x0000009a2f807223 */ /* 0x000fe20000000080 */
[C---:B-----5:R-:W-:Y:S01]  /*16f0*/  FFMA R65, R86.reuse, R40, R65 ;  /* 0x0000002856417223 */ /* 0x060fe20000000041 */
[C---:B------:R-:W-:Y:S01]  /*1700*/  FFMA R64, R86.reuse, R41, R64 ;  /* 0x0000002956407223 */ /* 0x040fe20000000040 */
[C---:B------:R-:W-:Y:S01]  /*1710*/  FFMA R63, R86.reuse, R42, R63 ;  /* 0x0000002a563f7223 */ /* 0x040fe2000000003f */
[----:B------:R-:W-:Y:S01]  /*1720*/  FFMA R62, R43, R86, R62 ;  /* 0x000000562b3e7223 */ /* 0x000fe2000000003e */
[C---:B------:R-:W-:Y:S01]  /*1730*/  FFMA R61, R86.reuse, R44, R61 ;  /* 0x0000002c563d7223 */ /* 0x040fe2000000003d */
[C---:B------:R-:W-:Y:S01]  /*1740*/  FFMA R60, R86.reuse, R45, R60 ;  /* 0x0000002d563c7223 */ /* 0x040fe2000000003c */
[----:B------:R-:W-:Y:S01]  /*1750*/  FFMA R59, R86, R46, R59 ;  /* 0x0000002e563b7223 */ /* 0x000fe2000000003b */
[----:B------:R-:W-:Y:S01]  /*1760*/  FFMA R58, R47, R86, R58 ;  /* 0x000000562f3a7223 */ /* 0x000fe2000000003a */
[----:B------:R-:W3:Y:S01]  /*1770*/  LDS R152, [R87+0x510] ;  /* 0x0005100057987984 */ /* 0x000ee20000000800 */
[C---:B------:R-:W-:Y:S01]  /*1780*/  FFMA R103, R156.reuse, R40, R103 ;  /* 0x000000289c677223 */ /* 0x040fe20000000067 */
[C---:B------:R-:W-:Y:S01]  /*1790*/  FFMA R102, R156.reuse, R41, R102 ;  /* 0x000000299c667223 */ /* 0x040fe20000000066 */
[C---:B------:R-:W-:Y:S01]  /*17a0*/  FFMA R101, R156.reuse, R42, R101 ;  /* 0x0000002a9c657223 */ /* 0x040fe20000000065 */
[----:B------:R-:W4:Y:S01]  /*17b0*/  LDS R154, [R87+0x750] ;  /* 0x00075000579a7984 */ /* 0x000f220000000800 */
[----:B------:R-:W-:Y:S01]  /*17c0*/  FFMA R100, R43, R156, R100 ;  /* 0x0000009c2b647223 */ /* 0x000fe20000000064 */
[C---:B------:R-:W-:Y:S01]  /*17d0*/  FFMA R99, R156.reuse, R44, R99 ;  /* 0x0000002c9c637223 */ /* 0x040fe20000000063 */
[C---:B------:R-:W-:Y:S01]  /*17e0*/  FFMA R98, R156.reuse, R45, R98 ;  /* 0x0000002d9c627223 */ /* 0x040fe20000000062 */
[----:B------:R-:W5:Y:S01]  /*17f0*/  LDS R86, [R87+0xd8] ;  /* 0x0000d80057567984 */ /* 0x000f620000000800 */
[----:B------:R-:W-:Y:S01]  /*1800*/  FFMA R97, R156, R46, R97 ;  /* 0x0000002e9c617223 */ /* 0x000fe20000000061 */
[----:B------:R-:W-:Y:S01]  /*1810*/  FFMA R96, R47, R156, R96 ;  /* 0x0000009c2f607223 */ /* 0x000fe20000000060 */
        /* <DEDUP_REMOVED lines=25> */
[----:B---3--:R-:W-:-:S03]  /*19b0*/  FFMA R57, R152, R40, R57 ;  /* 0x0000002898397223 */ /* 0x008fc60000000039 */
[----:B------:R-:W1:Y:S01]  /*19c0*/  LDS R148, [R87+0x558] ;  /* 0x0005580057947984 */ /* 0x000e620000000800 */
[C---:B------:R-:W-:Y:S01]  /*19d0*/  FFMA R56, R152.reuse, R41, R56 ;  /* 0x0000002998387223 */ /* 0x040fe20000000038 */
[C---:B------:R-:W-:Y:S01]  /*19e0*/  FFMA R55, R152.reuse, R42, R55 ;  /* 0x0000002a98377223 */ /* 0x040fe20000000037 */
[----:B------:R-:W-:Y:S01]  /*19f0*/  FFMA R54, R43, R152, R54 ;  /* 0x000000982b367223 */ /* 0x000fe20000000036 */
[----:B------:R-:W2:Y:S01]  /*1a00*/  LDS R150, [R87+0x798] ;  /* 0x0007980057967984 */ /* 0x000ea20000000800 */
[C---:B------:R-:W-:Y:S01]  /*1a10*/  FFMA R53, R152.reuse, R44, R53 ;  /* 0x0000002c98357223 */ /* 0x040fe20000000035 */
[C---:B------:R-:W-:Y:S01]  /*1a20*/  FFMA R52, R152.reuse, R45, R52 ;  /* 0x0000002d98347223 */ /* 0x040fe20000000034 */
        /* <DEDUP_REMOVED lines=42> */
[----:B------:R-:W-:Y:S06]  /*1cd0*/  BRA.U UP0, `(.L_x_2) ;  /* 0xfffffff500987547 */ /* 0x000fec000b83ffff */
[----:B------:R-:W-:-:S04]  /*1ce0*/  UIADD3 UR4, UPT, UPT, UR4, 0x1, URZ ;  /* 0x0000000104047890 */ /* 0x000fc8000fffe0ff */
[----:B------:R-:W-:-:S09]  /*1cf0*/  UISETP.NE.AND UP0, UPT, UR4, 0x8, UPT ;  /* 0x000000080400788c */ /* 0x000fd2000bf05270 */
[----:B------:R-:W-:Y:S05]  /*1d00*/  BRA.U UP0, `(.L_x_3) ;  /* 0xffffffe500dc7547 */ /* 0x000fea000b83ffff */
[----:B------:R-:W0:Y:S01]  /*1d10*/  LDC.64 R40, c[0x0][0x398] ;  /* 0x0000e600ff287b82 */ /* 0x000e220000000a00 */
[----:B------:R-:W-:Y:S02]  /*1d20*/  SHF.L.U32 R42, R0, 0x3, RZ ;  /* 0x00000003002a7819 */ /* 0x000fe400000006ff */
[----:B------:R-:W-:-:S04]  /*1d30*/  MOV R89, UR7 ;  /* 0x0000000700597c02 */ /* 0x000fc80008000f00 */
[----:B------:R-:W-:-:S05]  /*1d40*/  LOP3.LUT R89, R89, 0x8, R42, 0xf8, !PT ;  /* 0x0000000859597812 */ /* 0x000fca00078ef82a */
[----:B0-----:R-:W-:Y:S02]  /*1d50*/  IMAD.WIDE.U32 R42, R89, 0x4, R40 ;  /* 0x00000004592a7825 */ /* 0x001fe400078e0028 */
[----:B------:R-:W0:Y:S03]  /*1d60*/  LDC.64 R40, c[0x0][0x390] ;  /* 0x0000e400ff287b82 */ /* 0x000e260000000a00 */
[----:B------:R-:W2:Y:S04]  /*1d70*/  LDG.E.CONSTANT R86, desc[UR12][R42.64] ;  /* 0x0000000c2a567981 */ /* 0x000ea8000c1e9900 */
[----:B------:R-:W3:Y:S04]  /*1d80*/  LDG.E.CONSTANT R84, desc[UR12][R42.64+0x8] ;  /* 0x0000080c2a547981 */ /* 0x000ee8000c1e9900 */
[----:B------:R-:W4:Y:S04]  /*1d90*/  LDG.E.CONSTANT R87, desc[UR12][R42.64+0x4] ;  /* 0x0000040c2a577981 */ /* 0x000f28000c1e9900 */
[----:B------:R-:W5:Y:S04]  /*1da0*/  LDG.E.CONSTANT R85, desc[UR12][R42.64+0xc] ;  /* 0x00000c0c2a557981 */ /* 0x000f68000c1e9900 */
[----:B------:R-:W5:Y:S04]  /*1db0*/  LDG.E.CONSTANT R46, desc[UR12][R42.64+0x10] ;  /* 0x0000100c2a2e7981 */ /* 0x000f68000c1e9900 */
[----:B------:R-:W5:Y:S04]  /*1dc0*/  LDG.E.CONSTANT R45, desc[UR12][R42.64+0x14] ;  /* 0x0000140c2a2d7981 */ /* 0x000f68000c1e9900 */
[----:B------:R-:W5:Y:S04]  /*1dd0*/  LDG.E.CONSTANT R44, desc[UR12][R42.64+0x18] ;  /* 0x0000180c2a2c7981 */ /* 0x000f68000c1e9900 */
[----:B------:R1:W5:Y:S01]  /*1de0*/  LDG.E.CONSTANT R47, desc[UR12][R42.64+0x1c] ;  /* 0x00001c0c2a2f7981 */ /* 0x000362000c1e9900 */
[----:B------:R-:W-:Y:S01]  /*1df0*/  USHF.L.U32 UR4, UR9, 0x7, URZ ;  /* 0x0000000709047899 */ /* 0x000fe200080006ff */
[----:B------:R-:W-:Y:S01]  /*1e00*/  SHF.L.U32 R0, R0, 0x9, RZ ;  /* 0x0000000900007819 */ /* 0x000fe200000006ff */
[----:B------:R-:W-:-:S02]  /*1e10*/  USHF.L.U32 UR5, UR9, 0x6, URZ ;  /* 0x0000000609057899 */ /* 0x000fc400080006ff */
[----:B------:R-:W-:Y:S01]  /*1e20*/  ULOP3.LUT UR4, UR4, 0x7ffff800, URZ, 0xc0, !UPT ;  /* 0x7ffff80004047892 */ /* 0x000fe2000f8ec0ff */
[----:B------:R-:W-:Y:S01]  /*1e30*/  LOP3.LUT R0, R0, 0x7fc00, RZ, 0xc0, !PT ;  /* 0x0007fc0000007812 */ /* 0x000fe200078ec0ff */
[----:B------:R-:W-:-:S04]  /*1e40*/  ULOP3.LUT UR5, UR5, 0x380, URZ, 0xc0, !UPT ;  /* 0x0000038005057892 */ /* 0x000fc8000f8ec0ff */
[----:B------:R-:W-:-:S04]  /*1e50*/  IADD3 R0, PT, PT, R89, UR4, R0 ;  /* 0x0000000459007c10 */ /* 0x000fc8000fffe000 */
[----:B------:R-:W-:-:S05]  /*1e60*/  IADD3 R89, PT, PT, R0, UR5, RZ ;  /* 0x0000000500597c10 */ /* 0x000fca000fffe0ff */
[----:B0-----:R-:W-:-:S04]  /*1e70*/  IMAD.WIDE.U32 R40, R89, 0x4, R40 ;  /* 0x0000000459287825 */ /* 0x001fc800078e0028 */
[----:B--2---:R-:W-:Y:S01]  /*1e80*/  FADD R33, R33, R86 ;  /* 0x0000005621217221 */ /* 0x004fe20000000000 */
[----:B---3--:R-:W-:-:S04]  /*1e90*/  FADD R23, R23, R84 ;  /* 0x0000005417177221 */ /* 0x008fc80000000000 */
[----:B------:R4:W-:Y:S01]  /*1ea0*/  STG.E desc[UR12][R40.64+0x60000], R33 ;  /* 0x0600002128007986 */ /* 0x0009e2000c10190c */
[----:B------:R-:W-:Y:S01]  /*1eb0*/  FADD R25, R25, R86 ;  /* 0x0000005619197221 */ /* 0x000fe20000000000 */
[----:B------:R-:W-:Y:S02]  /*1ec0*/  FADD R31, R31, R84 ;  /* 0x000000541f1f7221 */ /* 0x000fe40000000000 */
[----:B------:R5:W-:Y:S01]  /*1ed0*/  STG.E desc[UR12][R40.64+0x60088], R23 ;  /* 0x0600881728007986 */ /* 0x000be2000c10190c */
[--C-:B------:R-:W-:Y:S01]  /*1ee0*/  FADD R145, R49, R86.reuse ;  /* 0x0000005631917221 */ /* 0x100fe20000000000 */
[----:B------:R-:W-:Y:S01]  /*1ef0*/  FADD R89, R17, R86 ;  /* 0x0000005611597221 */ /* 0x000fe20000000000 */
[----:B----4-:R-:W-:Y:S01]  /*1f00*/  FADD R33, R32, R87 ;  /* 0x0000005720217221 */ /* 0x010fe20000000000 */
[----:B-----5:R-:W-:-:S04]  /*1f10*/  FADD R23, R132, R85 ;  /* 0x0000005584177221 */ /* 0x020fc80000000000 */
[----:B------:R0:W-:Y:S01]  /*1f20*/  STG.E desc[UR12][R40.64+0x60004], R33 ;  /* 0x0600042128007986 */ /* 0x0001e2000c10190c */
[----:B------:R-:W-:Y:S01]  /*1f30*/  FADD R147, R9, R86 ;  /* 0x0000005609937221 */ /* 0x000fe20000000000 */
[--C-:B------:R-:W-:Y:S01]  /*1f40*/  FADD R49, R102, R87.reuse ;  /* 0x0000005766317221 */ /* 0x100fe20000000000 */
[--C-:B------:R-:W-:Y:S01]  /*1f50*/  FADD R9, R142, R87.reuse ;  /* 0x000000578e097221 */ /* 0x100fe20000000000 */
[----:B------:R2:W-:Y:S01]  /*1f60*/  STG.E desc[UR12][R40.64+0x60080], R25 ;  /* 0x0600801928007986 */ /* 0x0005e2000c10190c */
[--C-:B------:R-:W-:Y:S01]  /*1f70*/  FADD R17, R110, R87.reuse ;  /* 0x000000576e117221 */ /* 0x100fe20000000000 */
[----:B-1----:R-:W-:Y:S02]  /*1f80*/  FADD R43, R134, R87 ;  /* 0x00000057862b7221 */ /* 0x002fe40000000000 */
[----:B------:R1:W-:Y:S01]  /*1f90*/  STG.E desc[UR12][R40.64+0x60008], R31 ;  /* 0x0600081f28007986 */ /* 0x0003e2000c10190c */
[----:B0-----:R-:W-:-:S03]  /*1fa0*/  FADD R33, R15, R84 ;  /* 0x000000540f217221 */ /* 0x001fc60000000000 */
[----:B------:R0:W-:Y:S01]  /*1fb0*/  STG.E desc[UR12][R40.64+0x8c], R23 ;  /* 0x00008c1728007986 */ /* 0x0001e2000c10190c */
[----:B------:R-:W-:Y:S01]  /*1fc0*/  FADD R15, R70, R85 ;  /* 0x00000055460f7221 */ /* 0x000fe20000000000 */
[----:B--2---:R-:W-:Y:S01]  /*1fd0*/  FADD R25, R72, R87 ;  /* 0x0000005748197221 */ /* 0x004fe20000000000 */
[----:B-1----:R-:W-:Y:S01]  /*1fe0*/  FADD R31, R62, R85 ;  /* 0x000000553e1f7221 */ /* 0x002fe20000000000 */
[----:B------:R1:W-:Y:S01]  /*1ff0*/  STG.E desc[UR12][R40.64+0x20084], R49 ;  /* 0x0200843128007986 */ /* 0x0003e2000c10190c */
[----:B0-----:R-:W-:-:S03]  /*2000*/  FADD R23, R13, R46 ;  /* 0x0000002e0d177221 */ /* 0x001fc60000000000 */
[----:B------:R0:W-:Y:S01]  /*2010*/  STG.E desc[UR12][R40.64+0x4], R9 ;  /* 0x0000040928007986 */ /* 0x0001e2000c10190c */
[--C-:B------:R-:W-:Y:S01]  /*2020*/  FADD R65, R65, R86.reuse ;  /* 0x0000005641417221 */ /* 0x100fe20000000000 */
[----:B------:R-:W-:Y:S01]  /*2030*/  FADD R57, R57, R86 ;  /* 0x0000005639397221 */ /* 0x000fe20000000000 */
[--C-:B------:R-:W-:Y:S01]  /*2040*/  FADD R29, R29, R46.reuse ;  /* 0x0000002e1d1d7221 */ /* 0x100fe20000000000 */
[----:B------:R2:W-:Y:S01]  /*2050*/  STG.E desc[UR12][R40.64+0x20004], R17 ;  /* 0x0200041128007986 */ /* 0x0005e2000c10190c */
[----:B------:R-:W-:Y:S01]  /*2060*/  FADD R21, R21, R46 ;  /* 0x0000002e15157221 */ /* 0x000fe20000000000 */
[----:B-1----:R-:W-:Y:S02]  /*2070*/  FADD R49, R7, R84 ;  /* 0x0000005407317221 */ /* 0x002fe40000000000 */
[----:B------:R1:W-:Y:S01]  /*2080*/  STG.E desc[UR12][R40.64+0x40004], R25 ;  /* 0x0400041928007986 */ /* 0x0003e2000c10190c */
[----:B------:R-:W-:-:S03]  /*2090*/  FADD R7, R140, R85 ;  /* 0x000000558c077221 */ /* 0x000fc60000000000 */
[----:B------:R3:W-:Y:S01]  /*20a0*/  STG.E desc[UR12][R40.64+0x84], R43 ;  /* 0x0000842b28007986 */ /* 0x0007e2000c10190c */
[----:B0-----:R-:W-:-:S03]  /*20b0*/  FADD R9, R108, R85 ;  /* 0x000000556c097221 */ /* 0x001fc60000000000 */
[----:B------:R0:W-:Y:S01]  /*20c0*/  STG.E desc[UR12][R40.64+0x4000c], R15 ;  /* 0x04000c0f28007986 */ /* 0x0001e2000c10190c */
[----:B--2---:R-:W-:-:S03]  /*20d0*/  FADD R17, R30, R85 ;  /* 0x000000551e117221 */ /* 0x004fc60000000000 */
[----:B------:R2:W-:Y:S01]  /*20e0*/  STG.E desc[UR12][R40.64+0x4008c], R31 ;  /* 0x04008c1f28007986 */ /* 0x0005e2000c10190c */
[----:B-1----:R-:W-:-:S03]  /*20f0*/  FADD R25, R100, R85 ;  /* 0x0000005564197221 */ /* 0x002fc60000000000 */
[----:B------:R1:W-:Y:S01]  /*2100*/  STG.E desc[UR12][R40.64+0x60110], R23 ;  /* 0x0601101728007986 */ /* 0x0003e2000c10190c */
[----:B---3--:R-:W-:Y:S01]  /*2110*/  FADD R43, R39, R84 ;  /* 0x00000054272b7221 */ /* 0x008fe20000000000 */
[--C-:B0-----:R-:W-:Y:S01]  /*2120*/  FADD R15, R130, R45.reuse ;  /* 0x0000002d820f7221 */ /* 0x101fe20000000000 */
[----:B--2---:R-:W-:Y:S01]  /*2130*/  FADD R31, R5, R46 ;  /* 0x0000002e051f7221 */ /* 0x004fe20000000000 */
[----:B-1----:R-:W-:Y:S01]  /*2140*/  FADD R23, R20, R45 ;  /* 0x0000002d14177221 */ /* 0x002fe20000000000 */
[----:B------:R0:W-:Y:S01]  /*2150*/  STG.E desc[UR12][R40.64+0x40080], R65 ;  /* 0x0400804128007986 */ /* 0x0001e2000c10190c */
[--C-:B------:R-:W-:Y:S01]  /*2160*/  FADD R111, R111, R86.reuse ;  /* 0x000000566f6f7221 */ /* 0x100fe20000000000 */
[--C-:B------:R-:W-:Y:S01]  /*2170*/  FADD R73, R73, R86.reuse ;  /* 0x0000005649497221 */ /* 0x100fe20000000000 */
[--C-:B------:R-:W-:Y:S01]  /*2180*/  FADD R103, R103, R86.reuse ;  /* 0x0000005667677221 */ /* 0x100fe20000000000 */
[----:B------:R1:W-:Y:S01]  /*2190*/  STG.E desc[UR12][R40.64+0x40100], R57 ;  /* 0x0401003928007986 */ /* 0x0003e2000c10190c */
[--C-:B------:R-:W-:Y:S01]  /*21a0*/  FADD R95, R95, R86.reuse ;  /* 0x000000565f5f7221 */ /* 0x100fe20000000000 */
[--C-:B------:R-:W-:Y:S01]  /*21b0*/  FADD R119, R119, R86.reuse ;  /* 0x0000005677777221 */ /* 0x100fe20000000000 */
[----:B------:R-:W-:Y:S01]  /*21c0*/  FADD R81, R81, R86 ;  /* 0x0000005651517221 */ /* 0x000fe20000000000 */
[----:B------:R2:W-:Y:S01]  /*21d0*/  STG.E desc[UR12][R40.64+0x60108], R33 ;  /* 0x0601082128007986 */ /* 0x0005e2000c10190c */
[--C-:B------:R-:W-:Y:S01]  /*21e0*/  FADD R63, R63, R84.reuse ;  /* 0x000000543f3f7221 */ /* 0x100fe20000000000 */
[----:B------:R-:W-:Y:S01]  /*21f0*/  FADD R55, R55, R84 ;  /* 0x0000005437377221 */ /* 0x000fe20000000000 */
[----:B------:R-:W-:Y:S01]  /*2200*/  FADD R39, R124, R85 ;  /* 0x000000557c277221 */ /* 0x000fe20000000000 */
[----:B------:R3:W-:Y:S01]  /*2210*/  STG.E desc[UR12][R40.64+0x40188], R43 ;  /* 0x0401882b28007986 */ /* 0x0007e2000c10190c */
[----:B0-----:R-:W-:Y:S01]  /*2220*/  FADD R65, R24, R87 ;  /* 0x0000005718417221 */ /* 0x001fe20000000000 */
[----:B------:R-:W-:Y:S01]  /*2230*/  FADD R37, R37, R46 ;  /* 0x0000002e25257221 */ /* 0x000fe20000000000 */
[----:B------:R-:W-:Y:S01]  /*2240*/  FADD R5, R138, R45 ;  /* 0x0000002d8a057221 */ /* 0x000fe20000000000 */
[----:B------:R0:W-:Y:S01]  /*2250*/  STG.E desc[UR12][R40.64+0xc], R7 ;  /* 0x00000c0728007986 */ /* 0x0001e2000c10190c */
[----:B-1----:R-:W-:Y:S01]  /*2260*/  FADD R57, R64, R87 ;  /* 0x0000005740397221 */ /* 0x002fe20000000000 */
[----:B------:R-:W-:Y:S01]  /*2270*/  FADD R13, R28, R45 ;  /* 0x0000002d1c0d7221 */ /* 0x000fe20000000000 */
[--C-:B------:R-:W-:Y:S01]  /*2280*/  FADD R27, R27, R44.reuse ;  /* 0x0000002c1b1b7221 */ /* 0x100fe20000000000 */
[----:B------:R1:W-:Y:S01]  /*2290*/  STG.E desc[UR12][R40.64+0x2000c], R9 ;  /* 0x02000c0928007986 */ /* 0x0003e2000c10190c */
[----:B--2---:R-:W-:Y:S01]  /*22a0*/  FADD R33, R22, R85 ;  /* 0x0000005516217221 */ /* 0x004fe20000000000 */
[----:B------:R-:W-:-:S02]  /*22b0*/  FADD R19, R19, R44 ;  /* 0x0000002c13137221 */ /* 0x000fc40000000000 */
[----:B------:R2:W-:Y:S01]  /*22c0*/  STG.E desc[UR12][R40.64+0x6000c], R17 ;  /* 0x06000c1128007986 */ /* 0x0005e2000c10190c */
[----:B---3--:R-:W-:-:S03]  /*22d0*/  FADD R43, R92, R85 ;  /* 0x000000555c2b7221 */ /* 0x008fc60000000000 */
[----:B------:R3:W-:Y:S01]  /*22e0*/  STG.E desc[UR12][R40.64+0x2008c], R25 ;  /* 0x02008c1928007986 */ /* 0x0007e2000c10190c */
[----:B0-----:R-:W-:-:S03]  /*22f0*/  FADD R7, R106, R45 ;  /* 0x0000002d6a077221 */ /* 0x001fc60000000000 */
[----:B------:R0:W-:Y:S01]  /*2300*/  STG.E desc[UR12][R40.64+0x60010], R29 ;  /* 0x0600101d28007986 */ /* 0x0001e2000c10190c */
[----:B-1----:R-:W-:-:S03]  /*2310*/  FADD R9, R68, R45 ;  /* 0x0000002d44097221 */ /* 0x002fc60000000000 */
[----:B------:R1:W-:Y:S01]  /*2320*/  STG.E desc[UR12][R40.64+0x60090], R21 ;  /* 0x0600901528007986 */ /* 0x0003e2000c10190c */
[----:B--2---:R-:W-:-:S03]  /*2330*/  FADD R17, R98, R45 ;  /* 0x0000002d62117221 */ /* 0x004fc60000000000 */
[----:B------:R2:W-:Y:S01]  /*2340*/  STG.E desc[UR12][R40.64+0x60190], R31 ;  /* 0x0601901f28007986 */ /* 0x0005e2000c10190c */
[----:B---3--:R-:W-:-:S03]  /*2350*/  FADD R25, R122, R45 ;  /* 0x0000002d7a197221 */ /* 0x008fc60000000000 */
[----:B------:R3:W-:Y:S01]  /*2360*/  STG.E desc[UR12][R40.64+0x94], R15 ;  /* 0x0000940f28007986 */ /* 0x0007e2000c10190c */
[----:B0-----:R-:W-:-:S03]  /*2370*/  FADD R29, R90, R45 ;  /* 0x0000002d5a1d7221 */ /* 0x001fc60000000000 */
[----:B------:R0:W-:Y:S01]  /*2380*/  STG.E desc[UR12][R40.64+0x60094], R23 ;  /* 0x0600941728007986 */ /* 0x0001e2000c10190c */
[--C-:B-1----:R-:W-:Y:S01]  /*2390*/  FADD R21, R60, R45.reuse ;  /* 0x0000002d3c157221 */ /* 0x102fe20000000000 */
[----:B--2---:R-:W-:Y:S01]  /*23a0*/  FADD R31, R52, R45 ;  /* 0x0000002d341f7221 */ /* 0x004fe20000000000 */
[--C-:B---3--:R-:W-:Y:S01]  /*23b0*/  FADD R15, R11, R44.reuse ;  /* 0x0000002c0b0f7221 */ /* 0x108fe20000000000 */
[----:B0-----:R-:W-:Y:S01]  /*23c0*/  FADD R23, R3, R44 ;  /* 0x0000002c03177221 */ /* 0x001fe20000000000 */
[----:B------:R0:W-:Y:S01]  /*23d0*/  STG.E desc[UR12][R40.64+0x20000], R111 ;  /* 0x0200006f28007986 */ /* 0x0001e2000c10190c */
[--C-:B------:R-:W-:Y:S01]  /*23e0*/  FADD R3, R136, R47.reuse ;  /* 0x0000002f88037221 */ /* 0x100fe20000000000 */
[----:B------:R-:W-:Y:S02]  /*23f0*/  FADD R11, R128, R47 ;  /* 0x0000002f800b7221 */ /* 0x000fe40000000000 */
[----:B------:R1:W-:Y:S01]  /*2400*/  STG.E desc[UR12][R40.64+0x40000], R73 ;  /* 0x0400004928007986 */ /* 0x0003e2000c10190c */
[--C-:B------:R-:W-:Y:S01]  /*2410*/  FADD R143, R143, R86.reuse ;  /* 0x000000568f8f7221 */ /* 0x100fe20000000000 */
[----:B------:R-:W-:-:S02]  /*2420*/  FADD R135, R135, R86 ;  /* 0x0000005687877221 */ /* 0x000fc40000000000 */
[----:B------:R2:W-:Y:S01]  /*2430*/  STG.E desc[UR12][R40.64+0x20080], R103 ;  /* 0x0200806728007986 */ /* 0x0005e2000c10190c */
[----:B------:R-:W-:Y:S01]  /*2440*/  FADD R127, R127, R86 ;  /* 0x000000567f7f7221 */ /* 0x000fe20000000000 */
[--C-:B------:R-:W-:Y:S02]  /*2450*/  FADD R141, R141, R84.reuse ;  /* 0x000000548d8d7221 */ /* 0x100fe40000000000 */
[----:B------:R3:W-:Y:S01]  /*2460*/  STG.E desc[UR12][R40.64+0x20100], R95 ;  /* 0x0201005f28007986 */ /* 0x0007e2000c10190c */
[--C-:B0-----:R-:W-:Y:S01]  /*2470*/  FADD R111, R80, R87.reuse ;  /* 0x00000057506f7221 */ /* 0x101fe20000000000 */
[--C-:B------:R-:W-:Y:S02]  /*2480*/  FADD R109, R109, R84.reuse ;  /* 0x000000546d6d7221 */ /* 0x100fe40000000000 */
[----:B------:R0:W-:Y:S01]  /*2490*/  STG.E desc[UR12][R40.64+0x60100], R89 ;  /* 0x0601005928007986 */ /* 0x0001e2000c10190c */
[----:B-1----:R-:W-:Y:S01]  /*24a0*/  FADD R73, R126, R87 ;  /* 0x000000577e497221 */ /* 0x002fe20000000000 */
[----:B------:R-:W-:-:S02]  /*24b0*/  FADD R71, R71, R84 ;  /* 0x0000005447477221 */ /* 0x000fc40000000000 */
[----:B------:R1:W-:Y:S01]  /*24c0*/  STG.E desc[UR12][R40.64+0x180], R119 ;  /* 0x0001807728007986 */ /* 0x0003e2000c10190c */
[--C-:B--2---:R-:W-:Y:S01]  /*24d0*/  FADD R103, R118, R87.reuse ;  /* 0x0000005776677221 */ /* 0x104fe20000000000 */
[--C-:B------:R-:W-:Y:S02]  /*24e0*/  FADD R133, R133, R84.reuse ;  /* 0x0000005485857221 */ /* 0x100fe40000000000 */
[----:B------:R2:W-:Y:S01]  /*24f0*/  STG.E desc[UR12][R40.64+0x20180], R81 ;  /* 0x0201805128007986 */ /* 0x0005e2000c10190c */
[--C-:B---3--:R-:W-:Y:S01]  /*2500*/  FADD R95, R16, R87.reuse ;  /* 0x00000057105f7221 */ /* 0x108fe20000000000 */
[--C-:B------:R-:W-:Y:S02]  /*2510*/  FADD R101, R101, R84.reuse ;  /* 0x0000005465657221 */ /* 0x100fe40000000000 */
[----:B------:R3:W-:Y:S01]  /*2520*/  STG.E desc[UR12][R40.64+0x40084], R57 ;  /* 0x0400843928007986 */ /* 0x0007e2000c10190c */
[----:B0-----:R-:W-:Y:S01]  /*2530*/  FADD R89, R56, R87 ;  /* 0x0000005738597221 */ /* 0x001fe20000000000 */
[----:B------:R-:W-:-:S02]  /*2540*/  FADD R125, R125, R84 ;  /* 0x000000547d7d7221 */ /* 0x000fc40000000000 */
[----:B------:R0:W-:Y:S01]  /*2550*/  STG.E desc[UR12][R40.64+0x60084], R65 ;  /* 0x0600844128007986 */ /* 0x0001e2000c10190c */
[--C-:B-1----:R-:W-:Y:S01]  /*2560*/  FADD R119, R48, R87.reuse ;  /* 0x0000005730777221 */ /* 0x102fe20000000000 */
[--C-:B------:R-:W-:Y:S02]  /*2570*/  FADD R93, R93, R84.reuse ;  /* 0x000000545d5d7221 */ /* 0x100fe40000000000 */
[----:B------:R1:W-:Y:S01]  /*2580*/  STG.E desc[UR12][R40.64+0x40088], R63 ;  /* 0x0400883f28007986 */ /* 0x0003e2000c10190c */
[--C-:B--2---:R-:W-:Y:S01]  /*2590*/  FADD R81, R94, R87.reuse ;  /* 0x000000575e517221 */ /* 0x104fe20000000000 */
[----:B------:R-:W-:Y:S02]  /*25a0*/  FADD R87, R8, R87 ;  /* 0x0000005708577221 */ /* 0x000fe40000000000 */
[----:B------:R2:W-:Y:S01]  /*25b0*/  STG.E desc[UR12][R40.64+0x40108], R55 ;  /* 0x0401083728007986 */ /* 0x0005e2000c10190c */
[----:B---3--:R-:W-:Y:S01]  /*25c0*/  FADD R57, R116, R85 ;  /* 0x0000005574397221 */ /* 0x008fe20000000000 */
[----:B------:R-:W-:-:S02]  /*25d0*/  FADD R117, R117, R84 ;  /* 0x0000005475757221 */ /* 0x000fc40000000000 */
[----:B------:R3:W-:Y:S01]  /*25e0*/  STG.E desc[UR12][R40.64+0x60188], R49 ;  /* 0x0601883128007986 */ /* 0x0007e2000c10190c */
[--C-:B0-----:R-:W-:Y:S01]  /*25f0*/  FADD R65, R38, R85.reuse ;  /* 0x0000005526417221 */ /* 0x101fe20000000000 */
[----:B------:R-:W-:Y:S02]  /*2600*/  FADD R79, R79, R84 ;  /* 0x000000544f4f7221 */ /* 0x000fe40000000000 */
[----:B------:R0:W-:Y:S01]  /*2610*/  STG.E desc[UR12][R40.64+0x6008c], R33 ;  /* 0x06008c2128007986 */ /* 0x0001e2000c10190c */
[--C-:B-1----:R-:W-:Y:S01]  /*2620*/  FADD R63, R78, R85.reuse ;  /* 0x000000554e3f7221 */ /* 0x102fe20000000000 */
[--C-:B------:R-:W-:Y:S02]  /*2630*/  FADD R139, R139, R46.reuse ;  /* 0x0000002e8b8b7221 */ /* 0x100fe40000000000 */
[----:B------:R1:W-:Y:S01]  /*2640*/  STG.E desc[UR12][R40.64+0x10c], R39 ;  /* 0x00010c2728007986 */ /* 0x0003e2000c10190c */
[----:B--2---:R-:W-:Y:S01]  /*2650*/  FADD R55, R14, R85 ;  /* 0x000000550e377221 */ /* 0x004fe20000000000 */
[----:B------:R-:W-:-:S02]  /*2660*/  FADD R107, R107, R46 ;  /* 0x0000002e6b6b7221 */ /* 0x000fc40000000000 */
[----:B------:R2:W-:Y:S01]  /*2670*/  STG.E desc[UR12][R40.64+0x2010c], R43 ;  /* 0x02010c2b28007986 */ /* 0x0005e2000c10190c */
[--C-:B---3--:R-:W-:Y:S01]  /*2680*/  FADD R49, R54, R85.reuse ;  /* 0x0000005536317221 */ /* 0x108fe20000000000 */
[----:B------:R-:W-:Y:S02]  /*2690*/  FADD R85, R6, R85 ;  /* 0x0000005506557221 */ /* 0x000fe40000000000 */
        /* <DEDUP_REMOVED lines=10> */
[----:B---3--:R-:W-:Y:S01]  /*2740*/  FADD R37, R114, R45 ;  /* 0x0000002d72257221 */ /* 0x008fe20000000000 */
        /* <DEDUP_REMOVED lines=9> */
[--C-:B------:R-:W-:Y:S02]  /*27e0*/  FADD R53, R53, R46.reuse ;  /* 0x0000002e35357221 */ /* 0x100fe40000000000 */
[----:B------:R2:W-:Y:S01]  /*27f0*/  STG.E desc[UR12][R40.64+0x114], R25 ;  /* 0x0001141928007986 */ /* 0x0005e2000c10190c */
[----:B---3--:R-:W-:Y:S01]  /*2800*/  FADD R13, R96, R47 ;  /* 0x0000002f600d7221 */ /* 0x008fe20000000000 */
[----:B------:R-:W-:-:S02]  /*2810*/  FADD R115, R115, R46 ;  /* 0x0000002e73737221 */ /* 0x000fc40000000000 */
[----:B------:R3:W-:Y:S01]  /*2820*/  STG.E desc[UR12][R40.64+0x20114], R29 ;  /* 0x0201141d28007986 */ /* 0x0007e2000c10190c */
[--C-:B0-----:R-:W-:Y:S01]  /*2830*/  FADD R17, R18, R47.reuse ;  /* 0x0000002f12117221 */ /* 0x101fe20000000000 */
[----:B------:R-:W-:Y:S02]  /*2840*/  FADD R77, R77, R46 ;  /* 0x0000002e4d4d7221 */ /* 0x000fe40000000000 */
[----:B------:R0:W-:Y:S01]  /*2850*/  STG.E desc[UR12][R40.64+0x40114], R31 ;  /* 0x0401141f28007986 */ /* 0x0001e2000c10190c */
[----:B-1----:R-:W-:Y:S01]  /*2860*/  FADD R21, R82, R47 ;  /* 0x0000002f52157221 */ /* 0x002fe20000000000 */
[----:B------:R-:W-:Y:S02]  /*2870*/  FADD R45, R4, R45 ;  /* 0x0000002d042d7221 */ /* 0x000fe40000000000 */
[----:B------:R1:W-:Y:S01]  /*2880*/  STG.E desc[UR12][R40.64+0x60018], R27 ;  /* 0x0600181b28007986 */ /* 0x0003e2000c10190c */
[----:B--2---:R-:W-:Y:S01]  /*2890*/  FADD R25, R10, R47 ;  /* 0x0000002f0a197221 */ /* 0x004fe20000000000 */
[----:B------:R-:W-:-:S02]  /*28a0*/  FADD R137, R137, R44 ;  /* 0x0000002c89897221 */ /* 0x000fc40000000000 */
[----:B------:R2:W-:Y:S01]  /*28b0*/  STG.E desc[UR12][R40.64+0x60098], R19 ;  /* 0x0600981328007986 */ /* 0x0005e2000c10190c */
[--C-:B---3--:R-:W-:Y:S01]  /*28c0*/  FADD R29, R74, R47.reuse ;  /* 0x0000002f4a1d7221 */ /* 0x108fe20000000000 */
[--C-:B------:R-:W-:Y:S02]  /*28d0*/  FADD R105, R105, R44.reuse ;  /* 0x0000002c69697221 */ /* 0x100fe40000000000 */
[----:B------:R3:W-:Y:S01]  /*28e0*/  STG.E desc[UR12][R40.64+0x60118], R15 ;  /* 0x0601180f28007986 */ /* 0x0007e2000c10190c */
[--C-:B0-----:R-:W-:Y:S01]  /*28f0*/  FADD R31, R34, R47.reuse ;  /* 0x0000002f221f7221 */ /* 0x101fe20000000000 */
[--C-:B------:R-:W-:Y:S02]  /*2900*/  FADD R67, R67, R44.reuse ;  /* 0x0000002c43437221 */ /* 0x100fe40000000000 */
[----:B------:R0:W-:Y:S01]  /*2910*/  STG.E desc[UR12][R40.64+0x60198], R23 ;  /* 0x0601981728007986 */ /* 0x0001e2000c10190c */
[--C-:B-1----:R-:W-:Y:S01]  /*2920*/  FADD R27, R112, R47.reuse ;  /* 0x0000002f701b7221 */ /* 0x102fe20000000000 */
[--C-:B------:R-:W-:Y:S01]  /*2930*/  FADD R129, R129, R44.reuse ;  /* 0x0000002c81817221 */ /* 0x100fe20000000000 */
[--C-:B------:R-:W-:Y:S01]  /*2940*/  FADD R97, R97, R44.reuse ;  /* 0x0000002c61617221 */ /* 0x100fe20000000000 */
[--C-:B--2---:R-:W-:Y:S01]  /*2950*/  FADD R19, R120, R47.reuse ;  /* 0x0000002f78137221 */ /* 0x104fe20000000000 */
[--C-:B------:R-:W-:Y:S01]  /*2960*/  FADD R59, R59, R44.reuse ;  /* 0x0000002c3b3b7221 */ /* 0x100fe20000000000 */
[--C-:B------:R-:W-:Y:S01]  /*2970*/  FADD R121, R121, R44.reuse ;  /* 0x0000002c79797221 */ /* 0x100fe20000000000 */
[--C-:B------:R-:W-:Y:S01]  /*2980*/  FADD R83, R83, R44.reuse ;  /* 0x0000002c53537221 */ /* 0x100fe20000000000 */
[--C-:B---3--:R-:W-:Y:S01]  /*2990*/  FADD R15, R58, R47.reuse ;  /* 0x0000002f3a0f7221 */ /* 0x108fe20000000000 */
[--C-:B------:R-:W-:Y:S01]  /*29a0*/  FADD R51, R51, R44.reuse ;  /* 0x0000002c33337221 */ /* 0x100fe20000000000 */
[--C-:B------:R-:W-:Y:S01]  /*29b0*/  FADD R113, R113, R44.reuse ;  /* 0x0000002c71717221 */ /* 0x100fe20000000000 */
[--C-:B------:R-:W-:Y:S01]  /*29c0*/  FADD R75, R75, R44.reuse ;  /* 0x0000002c4b4b7221 */ /* 0x100fe20000000000 */
[--C-:B0-----:R-:W-:Y:S01]  /*29d0*/  FADD R23, R50, R47.reuse ;  /* 0x0000002f32177221 */ /* 0x101fe20000000000 */
[----:B------:R-:W-:Y:S01]  /*29e0*/  FADD R35, R35, R44 ;  /* 0x0000002c23237221 */ /* 0x000fe20000000000 */
[----:B------:R-:W-:Y:S01]  /*29f0*/  FADD R47, R2, R47 ;  /* 0x0000002f022f7221 */ /* 0x000fe20000000000 */
[----:B------:R-:W-:Y:S04]  /*2a00*/  STG.E desc[UR12][R40.64], R143 ;  /* 0x0000008f28007986 */ /* 0x000fe8000c10190c */
        /* <DEDUP_REMOVED lines=70> */
[----:B------:R-:W-:Y:S01]  /*2e70*/  STG.E desc[UR12][R40.64+0x6019c], R47 ;  /* 0x06019c2f28007986 */ /* 0x000fe2000c10190c */
[----:B------:R-:W-:Y:S05]  /*2e80*/  EXIT ;  /* 0x000000000000794d */ /* 0x000fea0003800000 */
.L_x_4:
[----:B------:R-:W-:-:S00]  /*2e90*/  BRA `(.L_x_4) ;  /* 0xfffffffc00fc7947 */ /* 0x000fc0000383ffff */
[----:B------:R-:W-:-:S00]  /*2ea0*/  NOP ;  /* 0x0000000000007918 */ /* 0x000fc00000000000 */
        /* <DEDUP_REMOVED lines=13> */
.L_x_5:


//--------------------- .nv.shared.my_kernel_kernel0 --------------------------
	.section	.nv.shared.my_kernel_kernel0,"aw",@nobits
	.sectionflags	@""
	.align	4
.nv.shared.my_kernel_kernel0:
	.zero		4480


//--------------------- .nv.shared.reserved.0     --------------------------
	.section	.nv.shared.reserved.0,"aw",@nobits
	.weak		__nv_reservedSMEM_offset_0_alias
	.size		__nv_reservedSMEM_offset_0_alias, 0, 64
	.other		__nv_reservedSMEM_offset_0_alias,@"STO_CUDA_RESERVED_SHARED STV_DEFAULT"
__nv_reservedSMEM_offset_0_alias:
	.zero		0
	.zero		64


//--------------------- .nv.constant0.my_kernel_kernel0 --------------------------
	.section	.nv.constant0.my_kernel_kernel0,"a",@progbits
	.sectionflags	@""
	.align	4
.nv.constant0.my_kernel_kernel0:
	.zero		928


//--------------------- SYMBOLS --------------------------

	.type		.nv.reservedSmem.offset0,@object
	.size		.nv.reservedSmem.offset0,0x4
	.type		.nv.reservedSmem.cap,@object
	.size		.nv.reservedSmem.cap,0x4
